//
// Generated by NVIDIA NVVM Compiler
//
// Compiler Build ID: CL-36424714
// Cuda compilation tools, release 13.0, V13.0.88
// Based on NVVM 20.0.0
//

.version 9.0
.target sm_100
.address_size 64

	// .globl	_Z15coeffSumKernel2PN6thrust24THRUST_300001_SM_1000_NS7complexIfEEPKS2_ii
.global .align 1 .b8 _ZN34_INTERNAL_5a372e85_4_k_cu_dbd8d9364cuda3std3__45__cpo5beginE[1];
.global .align 1 .b8 _ZN34_INTERNAL_5a372e85_4_k_cu_dbd8d9364cuda3std3__45__cpo3endE[1];
.global .align 1 .b8 _ZN34_INTERNAL_5a372e85_4_k_cu_dbd8d9364cuda3std3__45__cpo6cbeginE[1];
.global .align 1 .b8 _ZN34_INTERNAL_5a372e85_4_k_cu_dbd8d9364cuda3std3__45__cpo4cendE[1];
.global .align 1 .b8 _ZN34_INTERNAL_5a372e85_4_k_cu_dbd8d9364cuda3std3__45__cpo6rbeginE[1];
.global .align 1 .b8 _ZN34_INTERNAL_5a372e85_4_k_cu_dbd8d9364cuda3std3__45__cpo4rendE[1];
.global .align 1 .b8 _ZN34_INTERNAL_5a372e85_4_k_cu_dbd8d9364cuda3std3__45__cpo7crbeginE[1];
.global .align 1 .b8 _ZN34_INTERNAL_5a372e85_4_k_cu_dbd8d9364cuda3std3__45__cpo5crendE[1];
.global .align 1 .b8 _ZN34_INTERNAL_5a372e85_4_k_cu_dbd8d9364cuda3std3__436_GLOBAL__N__5a372e85_4_k_cu_dbd8d9366ignoreE[1];
.global .align 1 .b8 _ZN34_INTERNAL_5a372e85_4_k_cu_dbd8d9364cuda3std3__419piecewise_constructE[1];
.global .align 1 .b8 _ZN34_INTERNAL_5a372e85_4_k_cu_dbd8d9364cuda3std3__48in_placeE[1];
.global .align 1 .b8 _ZN34_INTERNAL_5a372e85_4_k_cu_dbd8d9364cuda3std3__420unreachable_sentinelE[1];
.global .align 1 .b8 _ZN34_INTERNAL_5a372e85_4_k_cu_dbd8d9364cuda3std6ranges3__45__cpo4swapE[1];
.global .align 1 .b8 _ZN34_INTERNAL_5a372e85_4_k_cu_dbd8d9364cuda3std6ranges3__45__cpo9iter_moveE[1];
.global .align 1 .b8 _ZN34_INTERNAL_5a372e85_4_k_cu_dbd8d9364cuda3std6ranges3__45__cpo5beginE[1];
.global .align 1 .b8 _ZN34_INTERNAL_5a372e85_4_k_cu_dbd8d9364cuda3std6ranges3__45__cpo3endE[1];
.global .align 1 .b8 _ZN34_INTERNAL_5a372e85_4_k_cu_dbd8d9364cuda3std6ranges3__45__cpo6cbeginE[1];
.global .align 1 .b8 _ZN34_INTERNAL_5a372e85_4_k_cu_dbd8d9364cuda3std6ranges3__45__cpo4cendE[1];
.global .align 1 .b8 _ZN34_INTERNAL_5a372e85_4_k_cu_dbd8d9364cuda3std6ranges3__45__cpo7advanceE[1];
.global .align 1 .b8 _ZN34_INTERNAL_5a372e85_4_k_cu_dbd8d9364cuda3std6ranges3__45__cpo9iter_swapE[1];
.global .align 1 .b8 _ZN34_INTERNAL_5a372e85_4_k_cu_dbd8d9364cuda3std6ranges3__45__cpo4nextE[1];
.global .align 1 .b8 _ZN34_INTERNAL_5a372e85_4_k_cu_dbd8d9364cuda3std6ranges3__45__cpo4prevE[1];
.global .align 1 .b8 _ZN34_INTERNAL_5a372e85_4_k_cu_dbd8d9364cuda3std6ranges3__45__cpo4dataE[1];
.global .align 1 .b8 _ZN34_INTERNAL_5a372e85_4_k_cu_dbd8d9364cuda3std6ranges3__45__cpo5cdataE[1];
.global .align 1 .b8 _ZN34_INTERNAL_5a372e85_4_k_cu_dbd8d9364cuda3std6ranges3__45__cpo4sizeE[1];
.global .align 1 .b8 _ZN34_INTERNAL_5a372e85_4_k_cu_dbd8d9364cuda3std6ranges3__45__cpo5ssizeE[1];
.global .align 1 .b8 _ZN34_INTERNAL_5a372e85_4_k_cu_dbd8d9364cuda3std6ranges3__45__cpo8distanceE[1];
.global .align 1 .b8 _ZN34_INTERNAL_5a372e85_4_k_cu_dbd8d9366thrust24THRUST_300001_SM_1000_NS6system6detail10sequential3seqE[1];

.visible .entry _Z15coeffSumKernel2PN6thrust24THRUST_300001_SM_1000_NS7complexIfEEPKS2_ii(
	.param .u64 .ptr .align 1 _Z15coeffSumKernel2PN6thrust24THRUST_300001_SM_1000_NS7complexIfEEPKS2_ii_param_0,
	.param .u64 .ptr .align 1 _Z15coeffSumKernel2PN6thrust24THRUST_300001_SM_1000_NS7complexIfEEPKS2_ii_param_1,
	.param .u32 _Z15coeffSumKernel2PN6thrust24THRUST_300001_SM_1000_NS7complexIfEEPKS2_ii_param_2,
	.param .u32 _Z15coeffSumKernel2PN6thrust24THRUST_300001_SM_1000_NS7complexIfEEPKS2_ii_param_3
)
{
	.reg .pred 	%p<11>;
	.reg .b32 	%r<108>;
	.reg .b32 	%f<159>;
	.reg .b64 	%rd<125>;

	ld.param.u64 	%rd4, [_Z15coeffSumKernel2PN6thrust24THRUST_300001_SM_1000_NS7complexIfEEPKS2_ii_param_1];
	ld.param.u32 	%r67, [_Z15coeffSumKernel2PN6thrust24THRUST_300001_SM_1000_NS7complexIfEEPKS2_ii_param_2];
	ld.param.u32 	%r68, [_Z15coeffSumKernel2PN6thrust24THRUST_300001_SM_1000_NS7complexIfEEPKS2_ii_param_3];
	cvta.to.global.u64 	%rd1, %rd4;
	mov.u32 	%r69, %tid.x;
	mov.u32 	%r70, %ctaid.x;
	mov.u32 	%r71, %ntid.x;
	mad.lo.s32 	%r1, %r70, %r71, %r69;
	setp.ge.s32 	%p1, %r1, %r67;
	@%p1 bra 	$L__BB0_15;
	cvt.s64.s32 	%rd2, %r1;
	setp.lt.s32 	%p2, %r68, 1;
	mov.f32 	%f157, 0f00000000;
	mov.f32 	%f158, %f157;
	@%p2 bra 	$L__BB0_14;
	and.b32  	%r2, %r68, 15;
	setp.lt.u32 	%p3, %r68, 16;
	mov.f32 	%f158, 0f00000000;
	mov.b32 	%r104, 0;
	mov.f32 	%f157, %f158;
	@%p3 bra 	$L__BB0_5;
	and.b32  	%r104, %r68, 2147483632;
	neg.s32 	%r102, %r104;
	shl.b32 	%r5, %r67, 4;
	shl.b32 	%r100, %r67, 1;
	mul.lo.s32 	%r99, %r67, 3;
	shl.b32 	%r98, %r67, 2;
	mul.lo.s32 	%r97, %r67, 5;
	mul.lo.s32 	%r96, %r67, 6;
	mul.lo.s32 	%r95, %r67, 7;
	shl.b32 	%r94, %r67, 3;
	mul.lo.s32 	%r93, %r67, 9;
	mul.lo.s32 	%r92, %r67, 10;
	mul.lo.s32 	%r91, %r67, 11;
	mul.lo.s32 	%r90, %r67, 12;
	mul.lo.s32 	%r89, %r67, 13;
	mul.lo.s32 	%r88, %r67, 14;
	mul.lo.s32 	%r87, %r67, 15;
	mov.f32 	%f158, 0f00000000;
	mov.b32 	%r86, 0;
	mov.u32 	%r101, %r67;
$L__BB0_4:
	.pragma "nounroll";
	cvt.s64.s32 	%rd5, %r86;
	add.s64 	%rd6, %rd5, %rd2;
	shl.b64 	%rd7, %rd6, 3;
	add.s64 	%rd8, %rd1, %rd7;
	ld.global.nc.v2.f32 	{%f31, %f32}, [%rd8];
	add.f32 	%f33, %f158, %f31;
	add.f32 	%f34, %f157, %f32;
	cvt.s64.s32 	%rd9, %r101;
	add.s64 	%rd10, %rd9, %rd2;
	shl.b64 	%rd11, %rd10, 3;
	add.s64 	%rd12, %rd1, %rd11;
	ld.global.nc.v2.f32 	{%f35, %f36}, [%rd12];
	add.f32 	%f37, %f33, %f35;
	add.f32 	%f38, %f34, %f36;
	cvt.s64.s32 	%rd13, %r100;
	add.s64 	%rd14, %rd13, %rd2;
	shl.b64 	%rd15, %rd14, 3;
	add.s64 	%rd16, %rd1, %rd15;
	ld.global.nc.v2.f32 	{%f39, %f40}, [%rd16];
	add.f32 	%f41, %f37, %f39;
	add.f32 	%f42, %f38, %f40;
	cvt.s64.s32 	%rd17, %r99;
	add.s64 	%rd18, %rd17, %rd2;
	shl.b64 	%rd19, %rd18, 3;
	add.s64 	%rd20, %rd1, %rd19;
	ld.global.nc.v2.f32 	{%f43, %f44}, [%rd20];
	add.f32 	%f45, %f41, %f43;
	add.f32 	%f46, %f42, %f44;
	cvt.s64.s32 	%rd21, %r98;
	add.s64 	%rd22, %rd21, %rd2;
	shl.b64 	%rd23, %rd22, 3;
	add.s64 	%rd24, %rd1, %rd23;
	ld.global.nc.v2.f32 	{%f47, %f48}, [%rd24];
	add.f32 	%f49, %f45, %f47;
	add.f32 	%f50, %f46, %f48;
	cvt.s64.s32 	%rd25, %r97;
	add.s64 	%rd26, %rd25, %rd2;
	shl.b64 	%rd27, %rd26, 3;
	add.s64 	%rd28, %rd1, %rd27;
	ld.global.nc.v2.f32 	{%f51, %f52}, [%rd28];
	add.f32 	%f53, %f49, %f51;
	add.f32 	%f54, %f50, %f52;
	cvt.s64.s32 	%rd29, %r96;
	add.s64 	%rd30, %rd29, %rd2;
	shl.b64 	%rd31, %rd30, 3;
	add.s64 	%rd32, %rd1, %rd31;
	ld.global.nc.v2.f32 	{%f55, %f56}, [%rd32];
	add.f32 	%f57, %f53, %f55;
	add.f32 	%f58, %f54, %f56;
	cvt.s64.s32 	%rd33, %r95;
	add.s64 	%rd34, %rd33, %rd2;
	shl.b64 	%rd35, %rd34, 3;
	add.s64 	%rd36, %rd1, %rd35;
	ld.global.nc.v2.f32 	{%f59, %f60}, [%rd36];
	add.f32 	%f61, %f57, %f59;
	add.f32 	%f62, %f58, %f60;
	cvt.s64.s32 	%rd37, %r94;
	add.s64 	%rd38, %rd37, %rd2;
	shl.b64 	%rd39, %rd38, 3;
	add.s64 	%rd40, %rd1, %rd39;
	ld.global.nc.v2.f32 	{%f63, %f64}, [%rd40];
	add.f32 	%f65, %f61, %f63;
	add.f32 	%f66, %f62, %f64;
	cvt.s64.s32 	%rd41, %r93;
	add.s64 	%rd42, %rd41, %rd2;
	shl.b64 	%rd43, %rd42, 3;
	add.s64 	%rd44, %rd1, %rd43;
	ld.global.nc.v2.f32 	{%f67, %f68}, [%rd44];
	add.f32 	%f69, %f65, %f67;
	add.f32 	%f70, %f66, %f68;
	cvt.s64.s32 	%rd45, %r92;
	add.s64 	%rd46, %rd45, %rd2;
	shl.b64 	%rd47, %rd46, 3;
	add.s64 	%rd48, %rd1, %rd47;
	ld.global.nc.v2.f32 	{%f71, %f72}, [%rd48];
	add.f32 	%f73, %f69, %f71;
	add.f32 	%f74, %f70, %f72;
	cvt.s64.s32 	%rd49, %r91;
	add.s64 	%rd50, %rd49, %rd2;
	shl.b64 	%rd51, %rd50, 3;
	add.s64 	%rd52, %rd1, %rd51;
	ld.global.nc.v2.f32 	{%f75, %f76}, [%rd52];
	add.f32 	%f77, %f73, %f75;
	add.f32 	%f78, %f74, %f76;
	cvt.s64.s32 	%rd53, %r90;
	add.s64 	%rd54, %rd53, %rd2;
	shl.b64 	%rd55, %rd54, 3;
	add.s64 	%rd56, %rd1, %rd55;
	ld.global.nc.v2.f32 	{%f79, %f80}, [%rd56];
	add.f32 	%f81, %f77, %f79;
	add.f32 	%f82, %f78, %f80;
	cvt.s64.s32 	%rd57, %r89;
	add.s64 	%rd58, %rd57, %rd2;
	shl.b64 	%rd59, %rd58, 3;
	add.s64 	%rd60, %rd1, %rd59;
	ld.global.nc.v2.f32 	{%f83, %f84}, [%rd60];
	add.f32 	%f85, %f81, %f83;
	add.f32 	%f86, %f82, %f84;
	cvt.s64.s32 	%rd61, %r88;
	add.s64 	%rd62, %rd61, %rd2;
	shl.b64 	%rd63, %rd62, 3;
	add.s64 	%rd64, %rd1, %rd63;
	ld.global.nc.v2.f32 	{%f87, %f88}, [%rd64];
	add.f32 	%f89, %f85, %f87;
	add.f32 	%f90, %f86, %f88;
	cvt.s64.s32 	%rd65, %r87;
	add.s64 	%rd66, %rd65, %rd2;
	shl.b64 	%rd67, %rd66, 3;
	add.s64 	%rd68, %rd1, %rd67;
	ld.global.nc.v2.f32 	{%f91, %f92}, [%rd68];
	add.f32 	%f158, %f89, %f91;
	add.f32 	%f157, %f90, %f92;
	add.s32 	%r102, %r102, 16;
	add.s32 	%r101, %r101, %r5;
	add.s32 	%r100, %r100, %r5;
	add.s32 	%r99, %r99, %r5;
	add.s32 	%r98, %r98, %r5;
	add.s32 	%r97, %r97, %r5;
	add.s32 	%r96, %r96, %r5;
	add.s32 	%r95, %r95, %r5;
	add.s32 	%r94, %r94, %r5;
	add.s32 	%r93, %r93, %r5;
	add.s32 	%r92, %r92, %r5;
	add.s32 	%r91, %r91, %r5;
	add.s32 	%r90, %r90, %r5;
	add.s32 	%r89, %r89, %r5;
	add.s32 	%r88, %r88, %r5;
	add.s32 	%r87, %r87, %r5;
	add.s32 	%r86, %r86, %r5;
	setp.ne.s32 	%p4, %r102, 0;
	@%p4 bra 	$L__BB0_4;
$L__BB0_5:
	setp.eq.s32 	%p5, %r2, 0;
	@%p5 bra 	$L__BB0_14;
	and.b32  	%r55, %r68, 7;
	setp.lt.u32 	%p6, %r2, 8;
	@%p6 bra 	$L__BB0_8;
	mul.lo.s32 	%r74, %r104, %r67;
	cvt.s64.s32 	%rd69, %r74;
	add.s64 	%rd70, %rd69, %rd2;
	shl.b64 	%rd71, %rd70, 3;
	add.s64 	%rd72, %rd1, %rd71;
	ld.global.nc.v2.f32 	{%f94, %f95}, [%rd72];
	add.f32 	%f96, %f158, %f94;
	add.f32 	%f97, %f157, %f95;
	add.s32 	%r75, %r74, %r67;
	cvt.s64.s32 	%rd73, %r75;
	add.s64 	%rd74, %rd73, %rd2;
	shl.b64 	%rd75, %rd74, 3;
	add.s64 	%rd76, %rd1, %rd75;
	ld.global.nc.v2.f32 	{%f98, %f99}, [%rd76];
	add.f32 	%f100, %f96, %f98;
	add.f32 	%f101, %f97, %f99;
	add.s32 	%r76, %r75, %r67;
	cvt.s64.s32 	%rd77, %r76;
	add.s64 	%rd78, %rd77, %rd2;
	shl.b64 	%rd79, %rd78, 3;
	add.s64 	%rd80, %rd1, %rd79;
	ld.global.nc.v2.f32 	{%f102, %f103}, [%rd80];
	add.f32 	%f104, %f100, %f102;
	add.f32 	%f105, %f101, %f103;
	add.s32 	%r77, %r76, %r67;
	cvt.s64.s32 	%rd81, %r77;
	add.s64 	%rd82, %rd81, %rd2;
	shl.b64 	%rd83, %rd82, 3;
	add.s64 	%rd84, %rd1, %rd83;
	ld.global.nc.v2.f32 	{%f106, %f107}, [%rd84];
	add.f32 	%f108, %f104, %f106;
	add.f32 	%f109, %f105, %f107;
	add.s32 	%r78, %r77, %r67;
	cvt.s64.s32 	%rd85, %r78;
	add.s64 	%rd86, %rd85, %rd2;
	shl.b64 	%rd87, %rd86, 3;
	add.s64 	%rd88, %rd1, %rd87;
	ld.global.nc.v2.f32 	{%f110, %f111}, [%rd88];
	add.f32 	%f112, %f108, %f110;
	add.f32 	%f113, %f109, %f111;
	add.s32 	%r79, %r78, %r67;
	cvt.s64.s32 	%rd89, %r79;
	add.s64 	%rd90, %rd89, %rd2;
	shl.b64 	%rd91, %rd90, 3;
	add.s64 	%rd92, %rd1, %rd91;
	ld.global.nc.v2.f32 	{%f114, %f115}, [%rd92];
	add.f32 	%f116, %f112, %f114;
	add.f32 	%f117, %f113, %f115;
	add.s32 	%r80, %r79, %r67;
	cvt.s64.s32 	%rd93, %r80;
	add.s64 	%rd94, %rd93, %rd2;
	shl.b64 	%rd95, %rd94, 3;
	add.s64 	%rd96, %rd1, %rd95;
	ld.global.nc.v2.f32 	{%f118, %f119}, [%rd96];
	add.f32 	%f120, %f116, %f118;
	add.f32 	%f121, %f117, %f119;
	add.s32 	%r81, %r80, %r67;
	cvt.s64.s32 	%rd97, %r81;
	add.s64 	%rd98, %rd97, %rd2;
	shl.b64 	%rd99, %rd98, 3;
	add.s64 	%rd100, %rd1, %rd99;
	ld.global.nc.v2.f32 	{%f122, %f123}, [%rd100];
	add.f32 	%f158, %f120, %f122;
	add.f32 	%f157, %f121, %f123;
	add.s32 	%r104, %r104, 8;
$L__BB0_8:
	setp.eq.s32 	%p7, %r55, 0;
	@%p7 bra 	$L__BB0_14;
	and.b32  	%r58, %r68, 3;
	setp.lt.u32 	%p8, %r55, 4;
	@%p8 bra 	$L__BB0_11;
	mul.lo.s32 	%r82, %r104, %r67;
	cvt.s64.s32 	%rd101, %r82;
	add.s64 	%rd102, %rd101, %rd2;
	shl.b64 	%rd103, %rd102, 3;
	add.s64 	%rd104, %rd1, %rd103;
	ld.global.nc.v2.f32 	{%f125, %f126}, [%rd104];
	add.f32 	%f127, %f158, %f125;
	add.f32 	%f128, %f157, %f126;
	add.s32 	%r83, %r82, %r67;
	cvt.s64.s32 	%rd105, %r83;
	add.s64 	%rd106, %rd105, %rd2;
	shl.b64 	%rd107, %rd106, 3;
	add.s64 	%rd108, %rd1, %rd107;
	ld.global.nc.v2.f32 	{%f129, %f130}, [%rd108];
	add.f32 	%f131, %f127, %f129;
	add.f32 	%f132, %f128, %f130;
	add.s32 	%r84, %r83, %r67;
	cvt.s64.s32 	%rd109, %r84;
	add.s64 	%rd110, %rd109, %rd2;
	shl.b64 	%rd111, %rd110, 3;
	add.s64 	%rd112, %rd1, %rd111;
	ld.global.nc.v2.f32 	{%f133, %f134}, [%rd112];
	add.f32 	%f135, %f131, %f133;
	add.f32 	%f136, %f132, %f134;
	add.s32 	%r85, %r84, %r67;
	cvt.s64.s32 	%rd113, %r85;
	add.s64 	%rd114, %rd113, %rd2;
	shl.b64 	%rd115, %rd114, 3;
	add.s64 	%rd116, %rd1, %rd115;
	ld.global.nc.v2.f32 	{%f137, %f138}, [%rd116];
	add.f32 	%f158, %f135, %f137;
	add.f32 	%f157, %f136, %f138;
	add.s32 	%r104, %r104, 4;
$L__BB0_11:
	setp.eq.s32 	%p9, %r58, 0;
	@%p9 bra 	$L__BB0_14;
	mul.lo.s32 	%r107, %r104, %r67;
	neg.s32 	%r106, %r58;
$L__BB0_13:
	.pragma "nounroll";
	cvt.s64.s32 	%rd117, %r107;
	add.s64 	%rd118, %rd117, %rd2;
	shl.b64 	%rd119, %rd118, 3;
	add.s64 	%rd120, %rd1, %rd119;
	ld.global.nc.v2.f32 	{%f139, %f140}, [%rd120];
	add.f32 	%f158, %f158, %f139;
	add.f32 	%f157, %f157, %f140;
	add.s32 	%r107, %r107, %r67;
	add.s32 	%r106, %r106, 1;
	setp.ne.s32 	%p10, %r106, 0;
	@%p10 bra 	$L__BB0_13;
$L__BB0_14:
	ld.param.u64 	%rd124, [_Z15coeffSumKernel2PN6thrust24THRUST_300001_SM_1000_NS7complexIfEEPKS2_ii_param_0];
	cvta.to.global.u64 	%rd121, %rd124;
	shl.b64 	%rd122, %rd2, 3;
	add.s64 	%rd123, %rd121, %rd122;
	st.global.v2.f32 	[%rd123], {%f158, %f157};
$L__BB0_15:
	ret;

}


// ===== COMPILED SASS (sm_100) =====

	.target	sm_100

	.elftype	@"ET_EXEC"


//--------------------- .note.nv.tkinfo           --------------------------
	.section	.note.nv.tkinfo,"",@"SHT_NOTE"
	.sectionflags	@"SHF_NOTE_NV_TKINFO"
	.tkinfo
        /*0018*/ 	.word	0x00000002
        /*0030*/ 	.string	""
        /*0030*/ 	.string	"ptxas"
        /*0030*/ 	.string	"Cuda compilation tools, release 13.0, V13.0.88"
        /*0030*/ 	.string	"Build cuda_13.0.r13.0/compiler.36424714_0"
        /*0030*/ 	.string	"-arch sm_100 -m 64 "



//--------------------- .note.nv.cuinfo           --------------------------
	.section	.note.nv.cuinfo,"",@"SHT_NOTE"
	.sectionflags	@"SHF_NOTE_NV_CUINFO"
        /*0018*/ 	.short	0x0002
        /*001a*/ 	.short	0x0064
        /*001c*/ 	.short	0x0082
	.zero		2


//--------------------- .nv.info                  --------------------------
	.section	.nv.info,"",@"SHT_CUDA_INFO"
	.align	4


	//----- nvinfo : EIATTR_REGCOUNT
	.align		4
        /*0000*/ 	.byte	0x04, 0x2f
        /*0002*/ 	.short	(.L_29 - .L_28)
	.align		4
.L_28:
        /*0004*/ 	.word	index@(_Z15coeffSumKernel2PN6thrust24THRUST_300001_SM_1000_NS7complexIfEEPKS2_ii)
        /*0008*/ 	.word	0x00000020


	//----- nvinfo : EIATTR_FRAME_SIZE
	.align		4
.L_29:
        /*000c*/ 	.byte	0x04, 0x11
        /*000e*/ 	.short	(.L_31 - .L_30)
	.align		4
.L_30:
        /*0010*/ 	.word	index@(_Z15coeffSumKernel2PN6thrust24THRUST_300001_SM_1000_NS7complexIfEEPKS2_ii)
        /*0014*/ 	.word	0x00000000


	//----- nvinfo : EIATTR_MIN_STACK_SIZE
	.align		4
.L_31:
        /*0018*/ 	.byte	0x04, 0x12
        /*001a*/ 	.short	(.L_33 - .L_32)
	.align		4
.L_32:
        /*001c*/ 	.word	index@(_Z15coeffSumKernel2PN6thrust24THRUST_300001_SM_1000_NS7complexIfEEPKS2_ii)
        /*0020*/ 	.word	0x00000000
.L_33:


//--------------------- .nv.compat                --------------------------
	.section	.nv.compat,"",@"SHT_CUDA_COMPAT_INFO"
	.align	4
        /*0000*/ 	.byte	0x02, 0x09, 0x00, 0x00, 0x02, 0x02, 0x01, 0x00, 0x02, 0x05, 0x05, 0x00, 0x03, 0x07, 0x01, 0x01
        /*0010*/ 	.byte	0x02, 0x03, 0x00, 0x00, 0x02, 0x06, 0x01, 0x00, 0x04, 0x0b, 0x08, 0x00, 0x09, 0x00, 0x00, 0x00
        /*0020*/ 	.byte	0x00, 0x00, 0x00, 0x00


//--------------------- .nv.info._Z15coeffSumKernel2PN6thrust24THRUST_300001_SM_1000_NS7complexIfEEPKS2_ii --------------------------
	.section	.nv.info._Z15coeffSumKernel2PN6thrust24THRUST_300001_SM_1000_NS7complexIfEEPKS2_ii,"",@"SHT_CUDA_INFO"
	.sectionflags	@""
	.align	4


	//----- nvinfo : EIATTR_CUDA_API_VERSION
	.align		4
        /*0000*/ 	.byte	0x04, 0x37
        /*0002*/ 	.short	(.L_35 - .L_34)
.L_34:
        /*0004*/ 	.word	0x00000082


	//----- nvinfo : EIATTR_KPARAM_INFO
	.align		4
.L_35:
        /*0008*/ 	.byte	0x04, 0x17
        /*000a*/ 	.short	(.L_37 - .L_36)
.L_36:
        /*000c*/ 	.word	0x00000000
        /*0010*/ 	.short	0x0003
        /*0012*/ 	.short	0x0014
        /*0014*/ 	.byte	0x00, 0xf0, 0x11, 0x00


	//----- nvinfo : EIATTR_KPARAM_INFO
	.align		4
.L_37:
        /*0018*/ 	.byte	0x04, 0x17
        /*001a*/ 	.short	(.L_39 - .L_38)
.L_38:
        /*001c*/ 	.word	0x00000000
        /*0020*/ 	.short	0x0002
        /*0022*/ 	.short	0x0010
        /*0024*/ 	.byte	0x00, 0xf0, 0x11, 0x00


	//----- nvinfo : EIATTR_KPARAM_INFO
	.align		4
.L_39:
        /*0028*/ 	.byte	0x04, 0x17
        /*002a*/ 	.short	(.L_41 - .L_40)
.L_40:
        /*002c*/ 	.word	0x00000000
        /*0030*/ 	.short	0x0001
        /*0032*/ 	.short	0x0008
        /*0034*/ 	.byte	0x00, 0xf5, 0x21, 0x00


	//----- nvinfo : EIATTR_KPARAM_INFO
	.align		4
.L_41:
        /*0038*/ 	.byte	0x04, 0x17
        /*003a*/ 	.short	(.L_43 - .L_42)
.L_42:
        /*003c*/ 	.word	0x00000000
        /*0040*/ 	.short	0x0000
        /*0042*/ 	.short	0x0000
        /*0044*/ 	.byte	0x00, 0xf5, 0x21, 0x00


	//----- nvinfo : EIATTR_SPARSE_MMA_MASK
	.align		4
.L_43:
        /*0048*/ 	.byte	0x03, 0x50
        /*004a*/ 	.short	0x0000


	//----- nvinfo : EIATTR_MAXREG_COUNT
	.align		4
        /*004c*/ 	.byte	0x03, 0x1b
        /*004e*/ 	.short	0x00ff


	//----- nvinfo : EIATTR_MERCURY_ISA_VERSION
	.align		4
        /*0050*/ 	.byte	0x03, 0x5f
        /*0052*/ 	.short	0x0101


	//----- nvinfo : EIATTR_VRC_CTA_INIT_COUNT
	.align		4
        /*0054*/ 	.byte	0x02, 0x4a
	.zero		1
	.zero		1


	//----- nvinfo : EIATTR_EXIT_INSTR_OFFSETS
	.align		4
        /*0058*/ 	.byte	0x04, 0x1c
        /*005a*/ 	.short	(.L_45 - .L_44)


	//   ....[0]....
.L_44:
        /*005c*/ 	.word	0x00000070


	//   ....[1]....
        /*0060*/ 	.word	0x000012e0


	//----- nvinfo : EIATTR_CBANK_PARAM_SIZE
	.align		4
.L_45:
        /*0064*/ 	.byte	0x03, 0x19
        /*0066*/ 	.short	0x0018


	//----- nvinfo : EIATTR_PARAM_CBANK
	.align		4
        /*0068*/ 	.byte	0x04, 0x0a
        /*006a*/ 	.short	(.L_47 - .L_46)
	.align		4
.L_46:
        /*006c*/ 	.word	index@(.nv.constant0._Z15coeffSumKernel2PN6thrust24THRUST_300001_SM_1000_NS7complexIfEEPKS2_ii)
        /*0070*/ 	.short	0x0380
        /*0072*/ 	.short	0x0018


	//----- nvinfo : EIATTR_SW_WAR
	.align		4
.L_47:
        /*0074*/ 	.byte	0x04, 0x36
        /*0076*/ 	.short	(.L_49 - .L_48)
.L_48:
        /*0078*/ 	.word	0x00000008
.L_49:


//--------------------- .nv.callgraph             --------------------------
	.section	.nv.callgraph,"",@"SHT_CUDA_CALLGRAPH"
	.align	4
	.sectionentsize	8
	.align		4
        /*0000*/ 	.word	0x00000000
	.align		4
        /*0004*/ 	.word	0xffffffff
	.align		4
        /*0008*/ 	.word	0x00000000
	.align		4
        /*000c*/ 	.word	0xfffffffe
	.align		4
        /*0010*/ 	.word	0x00000000
	.align		4
        /*0014*/ 	.word	0xfffffffd
	.align		4
        /*0018*/ 	.word	0x00000000
	.align		4
        /*001c*/ 	.word	0xfffffffc


//--------------------- .nv.constant4             --------------------------
	.section	.nv.constant4,"a",@progbits
	.align	8
	.align		8
.nv.constant4:
        /*0000*/ 	.dword	_ZN34_INTERNAL_5a372e85_4_k_cu_dbd8d9364cuda3std3__45__cpo5beginE
	.align		8
        /*0008*/ 	.dword	_ZN34_INTERNAL_5a372e85_4_k_cu_dbd8d9364cuda3std3__45__cpo3endE
	.align		8
        /*0010*/ 	.dword	_ZN34_INTERNAL_5a372e85_4_k_cu_dbd8d9364cuda3std3__45__cpo6cbeginE
	.align		8
        /*0018*/ 	.dword	_ZN34_INTERNAL_5a372e85_4_k_cu_dbd8d9364cuda3std3__45__cpo4cendE
	.align		8
        /*0020*/ 	.dword	_ZN34_INTERNAL_5a372e85_4_k_cu_dbd8d9364cuda3std3__45__cpo6rbeginE
	.align		8
        /*0028*/ 	.dword	_ZN34_INTERNAL_5a372e85_4_k_cu_dbd8d9364cuda3std3__45__cpo4rendE
	.align		8
        /*0030*/ 	.dword	_ZN34_INTERNAL_5a372e85_4_k_cu_dbd8d9364cuda3std3__45__cpo7crbeginE
	.align		8
        /*0038*/ 	.dword	_ZN34_INTERNAL_5a372e85_4_k_cu_dbd8d9364cuda3std3__45__cpo5crendE
	.align		8
        /*0040*/ 	.dword	_ZN34_INTERNAL_5a372e85_4_k_cu_dbd8d9364cuda3std3__436_GLOBAL__N__5a372e85_4_k_cu_dbd8d9366ignoreE
	.align		8
        /*0048*/ 	.dword	_ZN34_INTERNAL_5a372e85_4_k_cu_dbd8d9364cuda3std3__419piecewise_constructE
	.align		8
        /*0050*/ 	.dword	_ZN34_INTERNAL_5a372e85_4_k_cu_dbd8d9364cuda3std3__48in_placeE
	.align		8
        /*0058*/ 	.dword	_ZN34_INTERNAL_5a372e85_4_k_cu_dbd8d9364cuda3std3__420unreachable_sentinelE
	.align		8
        /*0060*/ 	.dword	_ZN34_INTERNAL_5a372e85_4_k_cu_dbd8d9364cuda3std6ranges3__45__cpo4swapE
	.align		8
        /*0068*/ 	.dword	_ZN34_INTERNAL_5a372e85_4_k_cu_dbd8d9364cuda3std6ranges3__45__cpo9iter_moveE
	.align		8
        /*0070*/ 	.dword	_ZN34_INTERNAL_5a372e85_4_k_cu_dbd8d9364cuda3std6ranges3__45__cpo5beginE
	.align		8
        /*0078*/ 	.dword	_ZN34_INTERNAL_5a372e85_4_k_cu_dbd8d9364cuda3std6ranges3__45__cpo3endE
	.align		8
        /*0080*/ 	.dword	_ZN34_INTERNAL_5a372e85_4_k_cu_dbd8d9364cuda3std6ranges3__45__cpo6cbeginE
	.align		8
        /*0088*/ 	.dword	_ZN34_INTERNAL_5a372e85_4_k_cu_dbd8d9364cuda3std6ranges3__45__cpo4cendE
	.align		8
        /*0090*/ 	.dword	_ZN34_INTERNAL_5a372e85_4_k_cu_dbd8d9364cuda3std6ranges3__45__cpo7advanceE
	.align		8
        /*0098*/ 	.dword	_ZN34_INTERNAL_5a372e85_4_k_cu_dbd8d9364cuda3std6ranges3__45__cpo9iter_swapE
	.align		8
        /*00a0*/ 	.dword	_ZN34_INTERNAL_5a372e85_4_k_cu_dbd8d9364cuda3std6ranges3__45__cpo4nextE
	.align		8
        /*00a8*/ 	.dword	_ZN34_INTERNAL_5a372e85_4_k_cu_dbd8d9364cuda3std6ranges3__45__cpo4prevE
	.align		8
        /*00b0*/ 	.dword	_ZN34_INTERNAL_5a372e85_4_k_cu_dbd8d9364cuda3std6ranges3__45__cpo4dataE
	.align		8
        /*00b8*/ 	.dword	_ZN34_INTERNAL_5a372e85_4_k_cu_dbd8d9364cuda3std6ranges3__45__cpo5cdataE
	.align		8
        /*00c0*/ 	.dword	_ZN34_INTERNAL_5a372e85_4_k_cu_dbd8d9364cuda3std6ranges3__45__cpo4sizeE
	.align		8
        /*00c8*/ 	.dword	_ZN34_INTERNAL_5a372e85_4_k_cu_dbd8d9364cuda3std6ranges3__45__cpo5ssizeE
	.align		8
        /*00d0*/ 	.dword	_ZN34_INTERNAL_5a372e85_4_k_cu_dbd8d9364cuda3std6ranges3__45__cpo8distanceE
	.align		8
        /*00d8*/ 	.dword	_ZN34_INTERNAL_5a372e85_4_k_cu_dbd8d9366thrust24THRUST_300001_SM_1000_NS6system6detail10sequential3seqE


//--------------------- .text._Z15coeffSumKernel2PN6thrust24THRUST_300001_SM_1000_NS7complexIfEEPKS2_ii --------------------------
	.section	.text._Z15coeffSumKernel2PN6thrust24THRUST_300001_SM_1000_NS7complexIfEEPKS2_ii,"ax",@progbits
	.align	128
        .global         _Z15coeffSumKernel2PN6thrust24THRUST_300001_SM_1000_NS7complexIfEEPKS2_ii
        .type           _Z15coeffSumKernel2PN6thrust24THRUST_300001_SM_1000_NS7complexIfEEPKS2_ii,@function
        .size           _Z15coeffSumKernel2PN6thrust24THRUST_300001_SM_1000_NS7complexIfEEPKS2_ii,(.L_x_7 - _Z15coeffSumKernel2PN6thrust24THRUST_300001_SM_1000_NS7complexIfEEPKS2_ii)
        .other          _Z15coeffSumKernel2PN6thrust24THRUST_300001_SM_1000_NS7complexIfEEPKS2_ii,@"STO_CUDA_ENTRY STV_DEFAULT"
_Z15coeffSumKernel2PN6thrust24THRUST_300001_SM_1000_NS7complexIfEEPKS2_ii:
.text._Z15coeffSumKernel2PN6thrust24THRUST_300001_SM_1000_NS7complexIfEEPKS2_ii:
[----:B------:R-:W-:Y:S01]  /*0000*/  LDC R1, c[0x0][0x37c] ;  /* 0x0000df00ff017b82 */ /* 0x000fe20000000800 */
[----:B------:R-:W0:Y:S07]  /*0010*/  S2R R12, SR_TID.X ;  /* 0x00000000000c7919 */ /* 0x000e2e0000002100 */
[----:B------:R-:W0:Y:S08]  /*0020*/  S2UR UR4, SR_CTAID.X ;  /* 0x00000000000479c3 */ /* 0x000e300000002500 */
[----:B------:R-:W0:Y:S08]  /*0030*/  LDC R3, c[0x0][0x360] ;  /* 0x0000d800ff037b82 */ /* 0x000e300000000800 */
[----:B------:R-:W1:Y:S01]  /*0040*/  LDC R0, c[0x0][0x390] ;  /* 0x0000e400ff007b82 */ /* 0x000e620000000800 */
[----:B0-----:R-:W-:-:S05]  /*0050*/  IMAD R12, R3, UR4, R12 ;  /* 0x00000004030c7c24 */ /* 0x001fca000f8e020c */
[----:B-1----:R-:W-:-:S13]  /*0060*/  ISETP.GE.AND P0, PT, R12, R0, PT ;  /* 0x000000000c00720c */ /* 0x002fda0003f06270 */
[----:B------:R-:W-:Y:S05]  /*0070*/  @P0 EXIT ;  /* 0x000000000000094d */ /* 0x000fea0003800000 */
[----:B------:R-:W0:Y:S01]  /*0080*/  LDCU UR5, c[0x0][0x394] ;  /* 0x00007280ff0577ac */ /* 0x000e220008000800 */
[----:B------:R-:W-:Y:S01]  /*0090*/  CS2R R22, SRZ ;  /* 0x0000000000167805 */ /* 0x000fe2000001ff00 */
[----:B------:R-:W1:Y:S01]  /*00a0*/  LDCU.64 UR8, c[0x0][0x358] ;  /* 0x00006b00ff0877ac */ /* 0x000e620008000a00 */
[----:B0-----:R-:W-:-:S09]  /*00b0*/  UISETP.GE.AND UP0, UPT, UR5, 0x1, UPT ;  /* 0x000000010500788c */ /* 0x001fd2000bf06270 */
[----:B-1----:R-:W-:Y:S05]  /*00c0*/  BRA.U !UP0, `(.L_x_0) ;  /* 0x0000001108707547 */ /* 0x002fea000b800000 */
[----:B------:R-:W-:Y:S01]  /*00d0*/  UISETP.GE.U32.AND UP1, UPT, UR5, 0x10, UPT ;  /* 0x000000100500788c */ /* 0x000fe2000bf26070 */
[----:B------:R-:W-:Y:S01]  /*00e0*/  CS2R R22, SRZ ;  /* 0x0000000000167805 */ /* 0x000fe2000001ff00 */
[----:B------:R-:W-:Y:S01]  /*00f0*/  ULOP3.LUT UR7, UR5, 0xf, URZ, 0xc0, !UPT ;  /* 0x0000000f05077892 */ /* 0x000fe2000f8ec0ff */
[----:B------:R-:W-:-:S03]  /*0100*/  UMOV UR4, URZ ;  /* 0x000000ff00047c82 */ /* 0x000fc60008000000 */
[----:B------:R-:W-:-:S03]  /*0110*/  UISETP.NE.AND UP0, UPT, UR7, URZ, UPT ;  /* 0x000000ff0700728c */ /* 0x000fc6000bf05270 */
[----:B------:R-:W-:Y:S08]  /*0120*/  BRA.U !UP1, `(.L_x_1) ;  /* 0x0000000909607547 */ /* 0x000ff0000b800000 */
[----:B------:R-:W0:Y:S01]  /*0130*/  LDC R29, c[0x0][0x390] ;  /* 0x0000e400ff1d7b82 */ /* 0x000e220000000800 */
[----:B------:R-:W-:Y:S01]  /*0140*/  ULOP3.LUT UR4, UR5, 0x7ffffff0, URZ, 0xc0, !UPT ;  /* 0x7ffffff005047892 */ /* 0x000fe2000f8ec0ff */
[C---:B------:R-:W-:Y:S01]  /*0150*/  IMAD.SHL.U32 R10, R0.reuse, 0x2, RZ ;  /* 0x00000002000a7824 */ /* 0x040fe200078e00ff */
[----:B------:R-:W1:Y:S01]  /*0160*/  LDCU.64 UR10, c[0x0][0x388] ;  /* 0x00007100ff0a77ac */ /* 0x000e620008000a00 */
[C---:B------:R-:W-:Y:S02]  /*0170*/  IMAD R8, R0.reuse, 0x3, RZ ;  /* 0x0000000300087824 */ /* 0x040fe400078e02ff */
[C---:B------:R-:W-:Y:S01]  /*0180*/  IMAD.SHL.U32 R6, R0.reuse, 0x4, RZ ;  /* 0x0000000400067824 */ /* 0x040fe200078e00ff */
[----:B------:R-:W-:Y:S01]  /*0190*/  UIADD3 UR6, UPT, UPT, -UR4, URZ, URZ ;  /* 0x000000ff04067290 */ /* 0x000fe2000fffe1ff */
[C---:B------:R-:W-:Y:S02]  /*01a0*/  IMAD R4, R0.reuse, 0x5, RZ ;  /* 0x0000000500047824 */ /* 0x040fe400078e02ff */
[----:B------:R-:W-:-:S02]  /*01b0*/  IMAD R2, R0, 0x6, RZ ;  /* 0x0000000600027824 */ /* 0x000fc400078e02ff */
[C---:B------:R-:W-:Y:S02]  /*01c0*/  IMAD R5, R0.reuse, 0x7, RZ ;  /* 0x0000000700057824 */ /* 0x040fe400078e02ff */
[C---:B------:R-:W-:Y:S02]  /*01d0*/  IMAD.SHL.U32 R7, R0.reuse, 0x8, RZ ;  /* 0x0000000800077824 */ /* 0x040fe400078e00ff */
[C---:B------:R-:W-:Y:S02]  /*01e0*/  IMAD R9, R0.reuse, 0x9, RZ ;  /* 0x0000000900097824 */ /* 0x040fe400078e02ff */
[C---:B------:R-:W-:Y:S02]  /*01f0*/  IMAD R11, R0.reuse, 0xa, RZ ;  /* 0x0000000a000b7824 */ /* 0x040fe400078e02ff */
[C---:B------:R-:W-:Y:S02]  /*0200*/  IMAD R13, R0.reuse, 0xb, RZ ;  /* 0x0000000b000d7824 */ /* 0x040fe400078e02ff */
[----:B------:R-:W-:-:S02]  /*0210*/  IMAD R15, R0, 0xc, RZ ;  /* 0x0000000c000f7824 */ /* 0x000fc400078e02ff */
[C---:B------:R-:W-:Y:S02]  /*0220*/  IMAD R17, R0.reuse, 0xd, RZ ;  /* 0x0000000d00117824 */ /* 0x040fe400078e02ff */
[C---:B------:R-:W-:Y:S02]  /*0230*/  IMAD R19, R0.reuse, 0xe, RZ ;  /* 0x0000000e00137824 */ /* 0x040fe400078e02ff */
[----:B------:R-:W-:Y:S02]  /*0240*/  IMAD R21, R0, 0xf, RZ ;  /* 0x0000000f00157824 */ /* 0x000fe400078e02ff */
[----:B------:R-:W-:Y:S02]  /*0250*/  IMAD.MOV.U32 R3, RZ, RZ, RZ ;  /* 0x000000ffff037224 */ /* 0x000fe400078e00ff */
[----:B-1----:R-:W-:-:S07]  /*0260*/  IMAD.MOV.U32 R22, RZ, RZ, RZ ;  /* 0x000000ffff167224 */ /* 0x002fce00078e00ff */
.L_x_2:
[----:B------:R-:W-:Y:S02]  /*0270*/  SHF.R.S32.HI R14, RZ, 0x1f, R12 ;  /* 0x0000001fff0e7819 */ /* 0x000fe4000001140c */
[C---:B------:R-:W-:Y:S02]  /*0280*/  IADD3 R18, P0, PT, R12.reuse, R3, RZ ;  /* 0x000000030c127210 */ /* 0x040fe40007f1e0ff */
[----:B0-----:R-:W-:Y:S02]  /*0290*/  IADD3 R16, P1, PT, R12, R29, RZ ;  /* 0x0000001d0c107210 */ /* 0x001fe40007f3e0ff */
[-C--:B------:R-:W-:Y:S02]  /*02a0*/  LEA.HI.X.SX32 R25, R3, R14.reuse, 0x1, P0 ;  /* 0x0000000e03197211 */ /* 0x080fe400000f0eff */
[----:B------:R-:W-:Y:S02]  /*02b0*/  LEA R24, P0, R18, UR10, 0x3 ;  /* 0x0000000a12187c11 */ /* 0x000fe4000f8018ff */
[----:B------:R-:W-:-:S02]  /*02c0*/  LEA.HI.X.SX32 R27, R29, R14, 0x1, P1 ;  /* 0x0000000e1d1b7211 */ /* 0x000fc400008f0eff */
[----:B------:R-:W-:Y:S02]  /*02d0*/  LEA.HI.X R25, R18, UR11, R25, 0x3, P0 ;  /* 0x0000000b12197c11 */ /* 0x000fe400080f1c19 */
[----:B------:R-:W-:-:S04]  /*02e0*/  LEA R26, P0, R16, UR10, 0x3 ;  /* 0x0000000a101a7c11 */ /* 0x000fc8000f8018ff */
[----:B------:R-:W2:Y:S01]  /*02f0*/  LDG.E.64.CONSTANT R24, desc[UR8][R24.64] ;  /* 0x0000000818187981 */ /* 0x000ea2000c1e9b00 */
[----:B------:R-:W-:Y:S02]  /*0300*/  LEA.HI.X R27, R16, UR11, R27, 0x3, P0 ;  /* 0x0000000b101b7c11 */ /* 0x000fe400080f1c1b */
[C---:B------:R-:W-:Y:S02]  /*0310*/  IADD3 R20, P0, PT, R12.reuse, R10, RZ ;  /* 0x0000000a0c147210 */ /* 0x040fe40007f1e0ff */
[----:B------:R-:W-:Y:S02]  /*0320*/  IADD3 R28, P1, PT, R12, R8, RZ ;  /* 0x000000080c1c7210 */ /* 0x000fe40007f3e0ff */
[----:B------:R-:W3:Y:S01]  /*0330*/  LDG.E.64.CONSTANT R26, desc[UR8][R26.64] ;  /* 0x000000081a1a7981 */ /* 0x000ee2000c1e9b00 */
[----:B--2---:R-:W-:Y:S01]  /*0340*/  FADD R18, R25, R23 ;  /* 0x0000001719127221 */ /* 0x004fe20000000000 */
[----:B------:R-:W-:Y:S01]  /*0350*/  FADD R16, R24, R22 ;  /* 0x0000001618107221 */ /* 0x000fe20000000000 */
[----:B------:R-:W-:-:S02]  /*0360*/  LEA.HI.X.SX32 R23, R10, R14, 0x1, P0 ;  /* 0x0000000e0a177211 */ /* 0x000fc400000f0eff */
[----:B------:R-:W-:Y:S02]  /*0370*/  LEA R22, P0, R20, UR10, 0x3 ;  /* 0x0000000a14167c11 */ /* 0x000fe4000f8018ff */
[----:B------:R-:W-:Y:S02]  /*0380*/  LEA.HI.X.SX32 R25, R8, R14, 0x1, P1 ;  /* 0x0000000e08197211 */ /* 0x000fe400008f0eff */
[----:B------:R-:W-:Y:S02]  /*0390*/  LEA.HI.X R23, R20, UR11, R23, 0x3, P0 ;  /* 0x0000000b14177c11 */ /* 0x000fe400080f1c17 */
[----:B------:R-:W-:-:S04]  /*03a0*/  LEA R24, P0, R28, UR10, 0x3 ;  /* 0x0000000a1c187c11 */ /* 0x000fc8000f8018ff */
[----:B------:R-:W-:Y:S01]  /*03b0*/  LEA.HI.X R25, R28, UR11, R25, 0x3, P0 ;  /* 0x0000000b1c197c11 */ /* 0x000fe200080f1c19 */
[----:B------:R-:W2:Y:S05]  /*03c0*/  LDG.E.64.CONSTANT R22, desc[UR8][R22.64] ;  /* 0x0000000816167981 */ /* 0x000eaa000c1e9b00 */
[----:B------:R-:W4:Y:S01]  /*03d0*/  LDG.E.64.CONSTANT R24, desc[UR8][R24.64] ;  /* 0x0000000818187981 */ /* 0x000f22000c1e9b00 */
[----:B---3--:R-:W-:Y:S01]  /*03e0*/  FADD R16, R16, R26 ;  /* 0x0000001a10107221 */ /* 0x008fe20000000000 */
[----:B------:R-:W-:Y:S01]  /*03f0*/  FADD R18, R18, R27 ;  /* 0x0000001b12127221 */ /* 0x000fe20000000000 */
[C---:B------:R-:W-:Y:S02]  /*0400*/  IADD3 R20, P0, PT, R12.reuse, R6, RZ ;  /* 0x000000060c147210 */ /* 0x040fe40007f1e0ff */
[----:B------:R-:W-:Y:S01]  /*0410*/  IADD3 R28, P1, PT, R12, R4, RZ ;  /* 0x000000040c1c7210 */ /* 0x000fe20007f3e0ff */
[----:B--2---:R-:W-:-:S04]  /*0420*/  FADD R27, R16, R22 ;  /* 0x00000016101b7221 */ /* 0x004fc80000000000 */
[----:B----4-:R-:W-:Y:S01]  /*0430*/  FADD R16, R27, R24 ;  /* 0x000000181b107221 */ /* 0x010fe20000000000 */
[-C--:B------:R-:W-:Y:S02]  /*0440*/  LEA.HI.X.SX32 R27, R6, R14.reuse, 0x1, P0 ;  /* 0x0000000e061b7211 */ /* 0x080fe400000f0eff */
[----:B------:R-:W-:Y:S01]  /*0450*/  LEA R26, P0, R20, UR10, 0x3 ;  /* 0x0000000a141a7c11 */ /* 0x000fe2000f8018ff */
[----:B------:R-:W-:Y:S01]  /*0460*/  FADD R18, R18, R23 ;  /* 0x0000001712127221 */ /* 0x000fe20000000000 */
[----:B------:R-:W-:Y:S02]  /*0470*/  LEA.HI.X.SX32 R23, R4, R14, 0x1, P1 ;  /* 0x0000000e04177211 */ /* 0x000fe400008f0eff */
[----:B------:R-:W-:Y:S02]  /*0480*/  LEA.HI.X R27, R20, UR11, R27, 0x3, P0 ;  /* 0x0000000b141b7c11 */ /* 0x000fe400080f1c1b */
[----:B------:R-:W-:Y:S01]  /*0490*/  LEA R24, P0, R28, UR10, 0x3 ;  /* 0x0000000a1c187c11 */ /* 0x000fe2000f8018ff */
[----:B------:R-:W-:-:S03]  /*04a0*/  FADD R18, R18, R25 ;  /* 0x0000001912127221 */ /* 0x000fc60000000000 */
[----:B------:R-:W-:Y:S02]  /*04b0*/  LEA.HI.X R25, R28, UR11, R23, 0x3, P0 ;  /* 0x0000000b1c197c11 */ /* 0x000fe400080f1c17 */
[----:B------:R0:W2:Y:S04]  /*04c0*/  LDG.E.64.CONSTANT R22, desc[UR8][R26.64] ;  /* 0x000000081a167981 */ /* 0x0000a8000c1e9b00 */
[----:B------:R-:W3:Y:S01]  /*04d0*/  LDG.E.64.CONSTANT R24, desc[UR8][R24.64] ;  /* 0x0000000818187981 */ /* 0x000ee2000c1e9b00 */
[C---:B------:R-:W-:Y:S02]  /*04e0*/  IADD3 R20, P0, PT, R12.reuse, R2, RZ ;  /* 0x000000020c147210 */ /* 0x040fe40007f1e0ff */
[----:B------:R-:W-:-:S04]  /*04f0*/  IADD3 R28, P1, PT, R12, R5, RZ ;  /* 0x000000050c1c7210 */ /* 0x000fc80007f3e0ff */
[-C--:B0-----:R-:W-:Y:S01]  /*0500*/  LEA.HI.X.SX32 R27, R5, R14.reuse, 0x1, P1 ;  /* 0x0000000e051b7211 */ /* 0x081fe200008f0eff */
[----:B--2---:R-:W-:Y:S01]  /*0510*/  FADD R18, R18, R23 ;  /* 0x0000001712127221 */ /* 0x004fe20000000000 */
[----:B------:R-:W-:Y:S01]  /*0520*/  FADD R16, R16, R22 ;  /* 0x0000001610107221 */ /* 0x000fe20000000000 */
[----:B------:R-:W-:Y:S02]  /*0530*/  LEA.HI.X.SX32 R23, R2, R14, 0x1, P0 ;  /* 0x0000000e02177211 */ /* 0x000fe400000f0eff */
[----:B------:R-:W-:Y:S01]  /*0540*/  LEA R22, P0, R20, UR10, 0x3 ;  /* 0x0000000a14167c11 */ /* 0x000fe2000f8018ff */
[----:B---3--:R-:W-:-:S03]  /*0550*/  FADD R16, R16, R24 ;  /* 0x0000001810107221 */ /* 0x008fc60000000000 */
[----:B------:R-:W-:Y:S02]  /*0560*/  LEA.HI.X R23, R20, UR11, R23, 0x3, P0 ;  /* 0x0000000b14177c11 */ /* 0x000fe400080f1c17 */
[----:B------:R-:W-:Y:S01]  /*0570*/  LEA R24, P0, R28, UR10, 0x3 ;  /* 0x0000000a1c187c11 */ /* 0x000fe2000f8018ff */
[----:B------:R-:W-:-:S03]  /*0580*/  FADD R18, R18, R25 ;  /* 0x0000001912127221 */ /* 0x000fc60000000000 */
[----:B------:R-:W-:Y:S01]  /*0590*/  LEA.HI.X R25, R28, UR11, R27, 0x3, P0 ;  /* 0x0000000b1c197c11 */ /* 0x000fe200080f1c1b */
[----:B------:R-:W2:Y:S05]  /*05a0*/  LDG.E.64.CONSTANT R22, desc[UR8][R22.64] ;  /* 0x0000000816167981 */ /* 0x000eaa000c1e9b00 */
[----:B------:R-:W3:Y:S01]  /*05b0*/  LDG.E.64.CONSTANT R24, desc[UR8][R24.64] ;  /* 0x0000000818187981 */ /* 0x000ee2000c1e9b00 */
[C---:B------:R-:W-:Y:S02]  /*05c0*/  IADD3 R20, P0, PT, R12.reuse, R7, RZ ;  /* 0x000000070c147210 */ /* 0x040fe40007f1e0ff */
[----:B------:R-:W-:Y:S01]  /*05d0*/  IADD3 R28, P1, PT, R12, R9, RZ ;  /* 0x000000090c1c7210 */ /* 0x000fe20007f3e0ff */
[----:B--2---:R-:W-:-:S04]  /*05e0*/  FADD R27, R16, R22 ;  /* 0x00000016101b7221 */ /* 0x004fc80000000000 */
[----:B---3--:R-:W-:Y:S01]  /*05f0*/  FADD R16, R27, R24 ;  /* 0x000000181b107221 */ /* 0x008fe20000000000 */
        /* <DEDUP_REMOVED lines=34> */
[----:B------:R-:W-:-:S02]  /*0820*/  FADD R18, R18, R25 ;  /* 0x0000001912127221 */ /* 0x000fc40000000000 */
[----:B------:R-:W2:Y:S01]  /*0830*/  LDG.E.64.CONSTANT R24, desc[UR8][R26.64] ;  /* 0x000000081a187981 */ /* 0x000ea2000c1e9b00 */
[----:B------:R-:W-:-:S06]  /*0840*/  LEA.HI.X R23, R28, UR11, R23, 0x3, P0 ;  /* 0x0000000b1c177c11 */ /* 0x000fcc00080f1c17 */
[----:B------:R-:W3:Y:S01]  /*0850*/  LDG.E.64.CONSTANT R22, desc[UR8][R22.64] ;  /* 0x0000000816167981 */ /* 0x000ee2000c1e9b00 */
[----:B------:R-:W-:Y:S01]  /*0860*/  IADD3 R20, P0, PT, R12, R19, RZ ;  /* 0x000000130c147210 */ /* 0x000fe20007f1e0ff */
[----:B--2---:R-:W-:Y:S01]  /*0870*/  FADD R24, R16, R24 ;  /* 0x0000001810187221 */ /* 0x004fe20000000000 */
[----:B------:R-:W-:Y:S02]  /*0880*/  FADD R16, R18, R25 ;  /* 0x0000001912107221 */ /* 0x000fe40000000000 */
[-C--:B------:R-:W-:Y:S02]  /*0890*/  LEA.HI.X.SX32 R25, R19, R14.reuse, 0x1, P0 ;  /* 0x0000000e13197211 */ /* 0x080fe400000f0eff */
[----:B------:R-:W-:Y:S01]  /*08a0*/  IADD3 R18, P1, PT, R12, R21, RZ ;  /* 0x000000150c127210 */ /* 0x000fe20007f3e0ff */
[----:B---3--:R-:W-:Y:S01]  /*08b0*/  FADD R22, R24, R22 ;  /* 0x0000001618167221 */ /* 0x008fe20000000000 */
[----:B------:R-:W-:Y:S02]  /*08c0*/  LEA R24, P0, R20, UR10, 0x3 ;  /* 0x0000000a14187c11 */ /* 0x000fe4000f8018ff */
[----:B------:R-:W-:-:S02]  /*08d0*/  LEA.HI.X.SX32 R14, R21, R14, 0x1, P1 ;  /* 0x0000000e150e7211 */ /* 0x000fc400008f0eff */
[----:B------:R-:W-:Y:S02]  /*08e0*/  LEA.HI.X R25, R20, UR11, R25, 0x3, P0 ;  /* 0x0000000b14197c11 */ /* 0x000fe400080f1c19 */
[----:B------:R-:W-:-:S04]  /*08f0*/  LEA R26, P0, R18, UR10, 0x3 ;  /* 0x0000000a121a7c11 */ /* 0x000fc8000f8018ff */
[----:B------:R-:W-:Y:S01]  /*0900*/  LEA.HI.X R27, R18, UR11, R14, 0x3, P0 ;  /* 0x0000000b121b7c11 */ /* 0x000fe200080f1c0e */
[----:B------:R-:W2:Y:S05]  /*0910*/  LDG.E.64.CONSTANT R24, desc[UR8][R24.64] ;  /* 0x0000000818187981 */ /* 0x000eaa000c1e9b00 */
[----:B------:R-:W3:Y:S01]  /*0920*/  LDG.E.64.CONSTANT R26, desc[UR8][R26.64] ;  /* 0x000000081a1a7981 */ /* 0x000ee2000c1e9b00 */
[----:B------:R-:W-:Y:S01]  /*0930*/  UIADD3 UR6, UPT, UPT, UR6, 0x10, URZ ;  /* 0x0000001006067890 */ /* 0x000fe2000fffe0ff */
[----:B------:R-:W-:-:S03]  /*0940*/  FADD R16, R16, R23 ;  /* 0x0000001710107221 */ /* 0x000fc60000000000 */
[----:B------:R-:W-:Y:S01]  /*0950*/  UISETP.NE.AND UP1, UPT, UR6, URZ, UPT ;  /* 0x000000ff0600728c */ /* 0x000fe2000bf25270 */
[C---:B------:R-:W-:Y:S02]  /*0960*/  IMAD R3, R0.reuse, 0x10, R3 ;  /* 0x0000001000037824 */ /* 0x040fe400078e0203 */
[C---:B------:R-:W-:Y:S02]  /*0970*/  IMAD R29, R0.reuse, 0x10, R29 ;  /* 0x00000010001d7824 */ /* 0x040fe400078e021d */
[C---:B------:R-:W-:Y:S02]  /*0980*/  IMAD R10, R0.reuse, 0x10, R10 ;  /* 0x00000010000a7824 */ /* 0x040fe400078e020a */
[C---:B------:R-:W-:Y:S02]  /*0990*/  IMAD R8, R0.reuse, 0x10, R8 ;  /* 0x0000001000087824 */ /* 0x040fe400078e0208 */
[C---:B------:R-:W-:Y:S02]  /*09a0*/  IMAD R6, R0.reuse, 0x10, R6 ;  /* 0x0000001000067824 */ /* 0x040fe400078e0206 */
[----:B------:R-:W-:-:S02]  /*09b0*/  IMAD R4, R0, 0x10, R4 ;  /* 0x0000001000047824 */ /* 0x000fc400078e0204 */
        /* <DEDUP_REMOVED lines=9> */
[----:B------:R-:W-:Y:S02]  /*0a50*/  IMAD R21, R0, 0x10, R21 ;  /* 0x0000001000157824 */ /* 0x000fe400078e0215 */
[----:B--2---:R-:W-:Y:S01]  /*0a60*/  FADD R23, R22, R24 ;  /* 0x0000001816177221 */ /* 0x004fe20000000000 */
[----:B------:R-:W-:-:S03]  /*0a70*/  FADD R16, R16, R25 ;  /* 0x0000001910107221 */ /* 0x000fc60000000000 */
[----:B---3--:R-:W-:Y:S01]  /*0a80*/  FADD R22, R23, R26 ;  /* 0x0000001a17167221 */ /* 0x008fe20000000000 */
[----:B------:R-:W-:Y:S01]  /*0a90*/  FADD R23, R16, R27 ;  /* 0x0000001b10177221 */ /* 0x000fe20000000000 */
[----:B------:R-:W-:Y:S06]  /*0aa0*/  BRA.U UP1, `(.L_x_2) ;  /* 0xfffffff501f07547 */ /* 0x000fec000b83ffff */
.L_x_1:
[----:B------:R-:W-:Y:S05]  /*0ab0*/  BRA.U !UP0, `(.L_x_0) ;  /* 0x0000000508f47547 */ /* 0x000fea000b800000 */
[----:B------:R-:W-:Y:S01]  /*0ac0*/  UISETP.GE.U32.AND UP0, UPT, UR7, 0x8, UPT ;  /* 0x000000080700788c */ /* 0x000fe2000bf06070 */
[----:B------:R-:W-:Y:S01]  /*0ad0*/  SHF.R.S32.HI R13, RZ, 0x1f, R12 ;  /* 0x0000001fff0d7819 */ /* 0x000fe2000001140c */
[----:B------:R-:W-:-:S04]  /*0ae0*/  ULOP3.LUT UR6, UR5, 0x7, URZ, 0xc0, !UPT ;  /* 0x0000000705067892 */ /* 0x000fc8000f8ec0ff */
[----:B------:R-:W-:-:S03]  /*0af0*/  UISETP.NE.AND UP1, UPT, UR6, URZ, UPT ;  /* 0x000000ff0600728c */ /* 0x000fc6000bf25270 */
[----:B------:R-:W-:Y:S08]  /*0b00*/  BRA.U !UP0, `(.L_x_3) ;  /* 0x0000000508087547 */ /* 0x000ff0000b800000 */
[----:B------:R-:W0:Y:S01]  /*0b10*/  LDCU.64 UR10, c[0x0][0x388] ;  /* 0x00007100ff0a77ac */ /* 0x000e220008000a00 */
[----:B------:R-:W-:-:S04]  /*0b20*/  IMAD R3, R0, UR4, RZ ;  /* 0x0000000400037c24 */ /* 0x000fc8000f8e02ff */
[----:B------:R-:W-:Y:S01]  /*0b30*/  IMAD.IADD R5, R3, 0x1, R0 ;  /* 0x0000000103057824 */ /* 0x000fe200078e0200 */
[----:B------:R-:W-:-:S03]  /*0b40*/  IADD3 R8, P0, PT, R12, R3, RZ ;  /* 0x000000030c087210 */ /* 0x000fc60007f1e0ff */
[--C-:B------:R-:W-:Y:S01]  /*0b50*/  IMAD.IADD R9, R5, 0x1, R0.reuse ;  /* 0x0000000105097824 */ /* 0x100fe200078e0200 */
[----:B------:R-:W-:Y:S02]  /*0b60*/  IADD3 R4, P1, PT, R12, R5, RZ ;  /* 0x000000050c047210 */ /* 0x000fe40007f3e0ff */
[-C--:B------:R-:W-:Y:S02]  /*0b70*/  LEA.HI.X.SX32 R3, R3, R13.reuse, 0x1, P0 ;  /* 0x0000000d03037211 */ /* 0x080fe400000f0eff */
[----:B------:R-:W-:Y:S01]  /*0b80*/  LEA.HI.X.SX32 R7, R5, R13, 0x1, P1 ;  /* 0x0000000d05077211 */ /* 0x000fe200008f0eff */
[----:B------:R-:W-:Y:S01]  /*0b90*/  IMAD.IADD R5, R9, 0x1, R0 ;  /* 0x0000000109057824 */ /* 0x000fe200078e0200 */
[----:B0-----:R-:W-:-:S03]  /*0ba0*/  LEA R2, P0, R8, UR10, 0x3 ;  /* 0x0000000a08027c11 */ /* 0x001fc6000f8018ff */
[--C-:B------:R-:W-:Y:S01]  /*0bb0*/  IMAD.IADD R11, R5, 0x1, R0.reuse ;  /* 0x00000001050b7824 */ /* 0x100fe200078e0200 */
[----:B------:R-:W-:Y:S02]  /*0bc0*/  LEA R6, P1, R4, UR10, 0x3 ;  /* 0x0000000a04067c11 */ /* 0x000fe4000f8218ff */
[----:B------:R-:W-:Y:S02]  /*0bd0*/  LEA.HI.X R3, R8, UR11, R3, 0x3, P0 ;  /* 0x0000000b08037c11 */ /* 0x000fe400080f1c03 */
[----:B------:R-:W-:Y:S02]  /*0be0*/  IADD3 R19, P0, PT, R12, R9, RZ ;  /* 0x000000090c137210 */ /* 0x000fe40007f1e0ff */
[----:B------:R-:W-:Y:S02]  /*0bf0*/  LEA.HI.X R7, R4, UR11, R7, 0x3, P1 ;  /* 0x0000000b04077c11 */ /* 0x000fe400088f1c07 */
[C---:B------:R-:W-:Y:S01]  /*0c00*/  IADD3 R17, P1, PT, R12.reuse, R5, RZ ;  /* 0x000000050c117210 */ /* 0x040fe20007f3e0ff */
[----:B------:R-:W2:Y:S01]  /*0c10*/  LDG.E.64.CONSTANT R2, desc[UR8][R2.64] ;  /* 0x0000000802027981 */ /* 0x000ea2000c1e9b00 */
[----:B------:R-:W-:Y:S01]  /*0c20*/  LEA.HI.X.SX32 R20, R9, R13, 0x1, P0 ;  /* 0x0000000d09147211 */ /* 0x000fe200000f0eff */
[----:B------:R-:W-:Y:S01]  /*0c30*/  IMAD.IADD R9, R11, 0x1, R0 ;  /* 0x000000010b097824 */ /* 0x000fe200078e0200 */
[----:B------:R-:W-:Y:S01]  /*0c40*/  IADD3 R15, P2, PT, R12, R11, RZ ;  /* 0x0000000b0c0f7210 */ /* 0x000fe20007f5e0ff */
[----:B------:R-:W3:Y:S01]  /*0c50*/  LDG.E.64.CONSTANT R6, desc[UR8][R6.64] ;  /* 0x0000000806067981 */ /* 0x000ee2000c1e9b00 */
[----:B------:R-:W-:-:S02]  /*0c60*/  LEA.HI.X.SX32 R18, R5, R13, 0x1, P1 ;  /* 0x0000000d05127211 */ /* 0x000fc400008f0eff */
[----:B------:R-:W-:Y:S02]  /*0c70*/  LEA R10, P1, R17, UR10, 0x3 ;  /* 0x0000000a110a7c11 */ /* 0x000fe4000f8218ff */
[----:B------:R-:W-:Y:S02]  /*0c80*/  LEA.HI.X.SX32 R16, R11, R13, 0x1, P2 ;  /* 0x0000000d0b107211 */ /* 0x000fe400010f0eff */
[----:B------:R-:W-:Y:S02]  /*0c90*/  LEA R4, P0, R19, UR10, 0x3 ;  /* 0x0000000a13047c11 */ /* 0x000fe4000f8018ff */
[----:B------:R-:W-:Y:S02]  /*0ca0*/  LEA R14, P2, R15, UR10, 0x3 ;  /* 0x0000000a0f0e7c11 */ /* 0x000fe4000f8418ff */
[----:B------:R-:W-:Y:S02]  /*0cb0*/  IADD3 R8, P3, PT, R12, R9, RZ ;  /* 0x000000090c087210 */ /* 0x000fe40007f7e0ff */
[----:B------:R-:W-:-:S02]  /*0cc0*/  LEA.HI.X R11, R17, UR11, R18, 0x3, P1 ;  /* 0x0000000b110b7c11 */ /* 0x000fc400088f1c12 */
[----:B------:R-:W-:Y:S02]  /*0cd0*/  LEA.HI.X R5, R19, UR11, R20, 0x3, P0 ;  /* 0x0000000b13057c11 */ /* 0x000fe400080f1c14 */
[----:B------:R-:W-:Y:S02]  /*0ce0*/  LEA.HI.X R15, R15, UR11, R16, 0x3, P2 ;  /* 0x0000000b0f0f7c11 */ /* 0x000fe400090f1c10 */
[C---:B------:R-:W-:Y:S01]  /*0cf0*/  LEA.HI.X.SX32 R17, R9.reuse, R13, 0x1, P3 ;  /* 0x0000000d09117211 */ /* 0x040fe200018f0eff */
[--C-:B------:R-:W-:Y:S01]  /*0d00*/  IMAD.IADD R9, R9, 0x1, R0.reuse ;  /* 0x0000000109097824 */ /* 0x100fe200078e0200 */
[C---:B------:R-:W-:Y:S01]  /*0d10*/  LEA R16, P0, R8.reuse, UR10, 0x3 ;  /* 0x0000000a08107c11 */ /* 0x040fe2000f8018ff */
[----:B------:R-:W4:Y:S03]  /*0d20*/  LDG.E.64.CONSTANT R4, desc[UR8][R4.64] ;  /* 0x0000000804047981 */ /* 0x000f26000c1e9b00 */
[----:B------:R-:W-:Y:S01]  /*0d30*/  LEA.HI.X R17, R8, UR11, R17, 0x3, P0 ;  /* 0x0000000b08117c11 */ /* 0x000fe200080f1c11 */
[C---:B------:R-:W-:Y:S01]  /*0d40*/  IMAD.IADD R18, R9.reuse, 0x1, R0 ;  /* 0x0000000109127824 */ /* 0x040fe200078e0200 */
[----:B------:R-:W-:Y:S01]  /*0d50*/  IADD3 R20, P0, PT, R12, R9, RZ ;  /* 0x000000090c147210 */ /* 0x000fe20007f1e0ff */
[----:B------:R-:W5:Y:S03]  /*0d60*/  LDG.E.64.CONSTANT R10, desc[UR8][R10.64] ;  /* 0x000000080a0a7981 */ /* 0x000f66000c1e9b00 */
[----:B------:R-:W-:Y:S01]  /*0d70*/  LEA.HI.X.SX32 R9, R9, R13, 0x1, P0 ;  /* 0x0000000d09097211 */ /* 0x000fe200000f0eff */
[----:B------:R-:W5:Y:S01]  /*0d80*/  LDG.E.64.CONSTANT R14, desc[UR8][R14.64] ;  /* 0x000000080e0e7981 */ /* 0x000f62000c1e9b00 */
[----:B------:R-:W-:-:S02]  /*0d90*/  LEA R8, P0, R20, UR10, 0x3 ;  /* 0x0000000a14087c11 */ /* 0x000fc4000f8018ff */
[----:B------:R-:W-:Y:S01]  /*0da0*/  IADD3 R19, P1, PT, R12, R18, RZ ;  /* 0x000000120c137210 */ /* 0x000fe20007f3e0ff */
[----:B------:R-:W5:Y:S01]  /*0db0*/  LDG.E.64.CONSTANT R16, desc[UR8][R16.64] ;  /* 0x0000000810107981 */ /* 0x000f62000c1e9b00 */
[----:B------:R-:W-:Y:S02]  /*0dc0*/  LEA.HI.X R9, R20, UR11, R9, 0x3, P0 ;  /* 0x0000000b14097c11 */ /* 0x000fe400080f1c09 */
[----:B------:R-:W-:Y:S02]  /*0dd0*/  LEA.HI.X.SX32 R20, R18, R13, 0x1, P1 ;  /* 0x0000000d12147211 */ /* 0x000fe400008f0eff */
[C---:B------:R-:W-:Y:S02]  /*0de0*/  LEA R18, P0, R19.reuse, UR10, 0x3 ;  /* 0x0000000a13127c11 */ /* 0x040fe4000f8018ff */
[----:B------:R-:W5:Y:S02]  /*0df0*/  LDG.E.64.CONSTANT R8, desc[UR8][R8.64] ;  /* 0x0000000808087981 */ /* 0x000f64000c1e9b00 */
[----:B------:R-:W-:-:S06]  /*0e00*/  LEA.HI.X R19, R19, UR11, R20, 0x3, P0 ;  /* 0x0000000b13137c11 */ /* 0x000fcc00080f1c14 */
[----:B------:R-:W5:Y:S01]  /*0e10*/  LDG.E.64.CONSTANT R18, desc[UR8][R18.64] ;  /* 0x0000000812127981 */ /* 0x000f62000c1e9b00 */
[----:B------:R-:W-:Y:S01]  /*0e20*/  UIADD3 UR4, UPT, UPT, UR4, 0x8, URZ ;  /* 0x0000000804047890 */ /* 0x000fe2000fffe0ff */
[----:B--2---:R-:W-:Y:S01]  /*0e30*/  FADD R21, R22, R2 ;  /* 0x0000000216157221 */ /* 0x004fe20000000000 */
[----:B------:R-:W-:-:S03]  /*0e40*/  FADD R2, R23, R3 ;  /* 0x0000000317027221 */ /* 0x000fc60000000000 */
[----:B---3--:R-:W-:Y:S01]  /*0e50*/  FADD R21, R21, R6 ;  /* 0x0000000615157221 */ /* 0x008fe20000000000 */
[----:B------:R-:W-:-:S03]  /*0e60*/  FADD R2, R2, R7 ;  /* 0x0000000702027221 */ /* 0x000fc60000000000 */
[----:B----4-:R-:W-:Y:S01]  /*0e70*/  FADD R21, R21, R4 ;  /* 0x0000000415157221 */ /* 0x010fe20000000000 */
[----:B------:R-:W-:-:S03]  /*0e80*/  FADD R2, R2, R5 ;  /* 0x0000000502027221 */ /* 0x000fc60000000000 */
[----:B-----5:R-:W-:Y:S01]  /*0e90*/  FADD R21, R21, R10 ;  /* 0x0000000a15157221 */ /* 0x020fe20000000000 */
[----:B------:R-:W-:-:S03]  /*0ea0*/  FADD R2, R2, R11 ;  /* 0x0000000b02027221 */ /* 0x000fc60000000000 */
[----:B------:R-:W-:Y:S01]  /*0eb0*/  FADD R21, R21, R14 ;  /* 0x0000000e15157221 */ /* 0x000fe20000000000 */
[----:B------:R-:W-:-:S03]  /*0ec0*/  FADD R2, R2, R15 ;  /* 0x0000000f02027221 */ /* 0x000fc60000000000 */
[----:B------:R-:W-:Y:S01]  /*0ed0*/  FADD R21, R21, R16 ;  /* 0x0000001015157221 */ /* 0x000fe20000000000 */
[----:B------:R-:W-:-:S03]  /*0ee0*/  FADD R2, R2, R17 ;  /* 0x0000001102027221 */ /* 0x000fc60000000000 */
[----:B------:R-:W-:Y:S01]  /*0ef0*/  FADD R21, R21, R8 ;  /* 0x0000000815157221 */ /* 0x000fe20000000000 */
[----:B------:R-:W-:-:S03]  /*0f00*/  FADD R2, R2, R9 ;  /* 0x0000000902027221 */ /* 0x000fc60000000000 */
[----:B------:R-:W-:Y:S01]  /*0f10*/  FADD R22, R21, R18 ;  /* 0x0000001215167221 */ /* 0x000fe20000000000 */
[----:B------:R-:W-:-:S07]  /*0f20*/  FADD R23, R2, R19 ;  /* 0x0000001302177221 */ /* 0x000fce0000000000 */
.L_x_3:
[----:B------:R-:W-:Y:S05]  /*0f30*/  BRA.U !UP1, `(.L_x_0) ;  /* 0x0000000109d47547 */ /* 0x000fea000b800000 */
[----:B------:R-:W-:Y:S02]  /*0f40*/  UISETP.GE.U32.AND UP0, UPT, UR6, 0x4, UPT ;  /* 0x000000040600788c */ /* 0x000fe4000bf06070 */
        /* <DEDUP_REMOVED lines=8> */
[----:B------:R-:W-:Y:S02]  /*0fd0*/  LEA.HI.X.SX32 R3, R3, R13, 0x1, P0 ;  /* 0x0000000d03037211 */ /* 0x000fe400000f0eff */
[C---:B------:R-:W-:Y:S01]  /*0fe0*/  IADD3 R7, P1, PT, R12.reuse, R5, RZ ;  /* 0x000000050c077210 */ /* 0x040fe20007f3e0ff */
[----:B------:R-:W-:Y:S01]  /*0ff0*/  IMAD.IADD R11, R9, 0x1, R0 ;  /* 0x00000001090b7824 */ /* 0x000fe200078e0200 */
[----:B------:R-:W-:Y:S02]  /*1000*/  IADD3 R10, P2, PT, R12, R9, RZ ;  /* 0x000000090c0a7210 */ /* 0x000fe40007f5e0ff */
[-C--:B------:R-:W-:Y:S02]  /*1010*/  LEA.HI.X.SX32 R8, R5, R13.reuse, 0x1, P1 ;  /* 0x0000000d05087211 */ /* 0x080fe400008f0eff */
[----:B0-----:R-:W-:Y:S02]  /*1020*/  LEA R2, P0, R4, UR6, 0x3 ;  /* 0x0000000604027c11 */ /* 0x001fe4000f8018ff */
[----:B------:R-:W-:-:S02]  /*1030*/  LEA.HI.X.SX32 R9, R9, R13, 0x1, P2 ;  /* 0x0000000d09097211 */ /* 0x000fc400010f0eff */
[----:B------:R-:W-:Y:S02]  /*1040*/  LEA.HI.X R3, R4, UR7, R3, 0x3, P0 ;  /* 0x0000000704037c11 */ /* 0x000fe400080f1c03 */
[C---:B------:R-:W-:Y:S02]  /*1050*/  LEA R4, P0, R7.reuse, UR6, 0x3 ;  /* 0x0000000607047c11 */ /* 0x040fe4000f8018ff */
[----:B------:R-:W-:Y:S02]  /*1060*/  LEA R6, P1, R10, UR6, 0x3 ;  /* 0x000000060a067c11 */ /* 0x000fe4000f8218ff */
[----:B------:R-:W-:Y:S01]  /*1070*/  LEA.HI.X R5, R7, UR7, R8, 0x3, P0 ;  /* 0x0000000707057c11 */ /* 0x000fe200080f1c08 */
[----:B------:R-:W2:Y:S01]  /*1080*/  LDG.E.64.CONSTANT R2, desc[UR8][R2.64] ;  /* 0x0000000802027981 */ /* 0x000ea2000c1e9b00 */
[----:B------:R-:W-:Y:S02]  /*1090*/  IADD3 R14, P0, PT, R12, R11, RZ ;  /* 0x0000000b0c0e7210 */ /* 0x000fe40007f1e0ff */
[----:B------:R-:W-:-:S02]  /*10a0*/  LEA.HI.X R7, R10, UR7, R9, 0x3, P1 ;  /* 0x000000070a077c11 */ /* 0x000fc400088f1c09 */
[----:B------:R-:W-:Y:S01]  /*10b0*/  LEA.HI.X.SX32 R11, R11, R13, 0x1, P0 ;  /* 0x0000000d0b0b7211 */ /* 0x000fe200000f0eff */
[----:B------:R-:W3:Y:S01]  /*10c0*/  LDG.E.64.CONSTANT R4, desc[UR8][R4.64] ;  /* 0x0000000804047981 */ /* 0x000ee2000c1e9b00 */
[----:B------:R-:W-:-:S03]  /*10d0*/  LEA R8, P0, R14, UR6, 0x3 ;  /* 0x000000060e087c11 */ /* 0x000fc6000f8018ff */
[----:B------:R-:W4:Y:S01]  /*10e0*/  LDG.E.64.CONSTANT R6, desc[UR8][R6.64] ;  /* 0x0000000806067981 */ /* 0x000f22000c1e9b00 */
        /* <DEDUP_REMOVED lines=10> */
[----:B------:R-:W-:-:S07]  /*1190*/  FADD R23, R10, R9 ;  /* 0x000000090a177221 */ /* 0x000fce0000000000 */
.L_x_4:
[----:B------:R-:W-:Y:S05]  /*11a0*/  BRA.U !UP1, `(.L_x_0) ;  /* 0x0000000109387547 */ /* 0x000fea000b800000 */
[----:B------:R-:W-:Y:S01]  /*11b0*/  IMAD R5, R0, UR4, RZ ;  /* 0x0000000400057c24 */ /* 0x000fe2000f8e02ff */
[----:B------:R-:W0:Y:S01]  /*11c0*/  LDCU.64 UR6, c[0x0][0x388] ;  /* 0x00007100ff0677ac */ /* 0x000e220008000a00 */
[----:B------:R-:W-:-:S12]  /*11d0*/  UIADD3 UR5, UPT, UPT, -UR5, URZ, URZ ;  /* 0x000000ff05057290 */ /* 0x000fd8000fffe1ff */
.L_x_5:
[----:B------:R-:W-:-:S04]  /*11e0*/  IADD3 R3, P0, PT, R12, R5, RZ ;  /* 0x000000050c037210 */ /* 0x000fc80007f1e0ff */
[----:B------:R-:W-:Y:S02]  /*11f0*/  LEA.HI.X.SX32 R4, R5, R13, 0x1, P0 ;  /* 0x0000000d05047211 */ /* 0x000fe400000f0eff */
[----:B0-----:R-:W-:-:S04]  /*1200*/  LEA R2, P0, R3, UR6, 0x3 ;  /* 0x0000000603027c11 */ /* 0x001fc8000f8018ff */
[----:B------:R-:W-:-:S06]  /*1210*/  LEA.HI.X R3, R3, UR7, R4, 0x3, P0 ;  /* 0x0000000703037c11 */ /* 0x000fcc00080f1c04 */
[----:B------:R-:W2:Y:S01]  /*1220*/  LDG.E.64.CONSTANT R2, desc[UR8][R2.64] ;  /* 0x0000000802027981 */ /* 0x000ea2000c1e9b00 */
[----:B------:R-:W-:Y:S01]  /*1230*/  UIADD3 UR5, UPT, UPT, UR5, 0x1, URZ ;  /* 0x0000000105057890 */ /* 0x000fe2000fffe0ff */
[----:B------:R-:W-:-:S03]  /*1240*/  IMAD.IADD R5, R5, 0x1, R0 ;  /* 0x0000000105057824 */ /* 0x000fc600078e0200 */
[----:B------:R-:W-:Y:S01]  /*1250*/  UISETP.NE.AND UP0, UPT, UR5, URZ, UPT ;  /* 0x000000ff0500728c */ /* 0x000fe2000bf05270 */
[----:B--2---:R-:W-:Y:S01]  /*1260*/  FADD R22, R2, R22 ;  /* 0x0000001602167221 */ /* 0x004fe20000000000 */
[----:B------:R-:W-:-:S07]  /*1270*/  FADD R23, R3, R23 ;  /* 0x0000001703177221 */ /* 0x000fce0000000000 */
[----:B------:R-:W-:Y:S05]  /*1280*/  BRA.U UP0, `(.L_x_5) ;  /* 0xfffffffd00d47547 */ /* 0x000fea000b83ffff */
.L_x_0:
[----:B------:R-:W0:Y:S01]  /*1290*/  LDCU.64 UR4, c[0x0][0x380] ;  /* 0x00007000ff0477ac */ /* 0x000e220008000a00 */
[----:B------:R-:W-:Y:S02]  /*12a0*/  SHF.R.S32.HI R3, RZ, 0x1f, R12 ;  /* 0x0000001fff037819 */ /* 0x000fe4000001140c */
[----:B0-----:R-:W-:-:S04]  /*12b0*/  LEA R2, P0, R12, UR4, 0x3 ;  /* 0x000000040c027c11 */ /* 0x001fc8000f8018ff */
[----:B------:R-:W-:-:S05]  /*12c0*/  LEA.HI.X R3, R12, UR5, R3, 0x3, P0 ;  /* 0x000000050c037c11 */ /* 0x000fca00080f1c03 */
[----:B------:R-:W-:Y:S01]  /*12d0*/  STG.E.64 desc[UR8][R2.64], R22 ;  /* 0x0000001602007986 */ /* 0x000fe2000c101b08 */
[----:B------:R-:W-:Y:S05]  /*12e0*/  EXIT ;  /* 0x000000000000794d */ /* 0x000fea0003800000 */
.L_x_6:
[----:B------:R-:W-:-:S00]  /*12f0*/  BRA `(.L_x_6) ;  /* 0xfffffffc00fc7947 */ /* 0x000fc0000383ffff */
[----:B------:R-:W-:-:S00]  /*1300*/  NOP ;  /* 0x0000000000007918 */ /* 0x000fc00000000000 */
[----:B------:R-:W-:-:S00]  /*1310*/  NOP ;  /* 0x0000000000007918 */ /* 0x000fc00000000000 */
[----:B------:R-:W-:-:S00]  /*1320*/  NOP ;  /* 0x0000000000007918 */ /* 0x000fc00000000000 */
[----:B------:R-:W-:-:S00]  /*1330*/  NOP ;  /* 0x0000000000007918 */ /* 0x000fc00000000000 */
[----:B------:R-:W-:-:S00]  /*1340*/  NOP ;  /* 0x0000000000007918 */ /* 0x000fc00000000000 */
[----:B------:R-:W-:-:S00]  /*1350*/  NOP ;  /* 0x0000000000007918 */ /* 0x000fc00000000000 */
[----:B------:R-:W-:-:S00]  /*1360*/  NOP ;  /* 0x0000000000007918 */ /* 0x000fc00000000000 */
[----:B------:R-:W-:-:S00]  /*1370*/  NOP ;  /* 0x0000000000007918 */ /* 0x000fc00000000000 */
.L_x_7:


//--------------------- .nv.shared.reserved.0     --------------------------
	.section	.nv.shared.reserved.0,"aw",@nobits
	.weak		__nv_reservedSMEM_offset_0_alias
	.size		__nv_reservedSMEM_offset_0_alias, 0, 64
	.other		__nv_reservedSMEM_offset_0_alias,@"STO_CUDA_RESERVED_SHARED STV_DEFAULT"
__nv_reservedSMEM_offset_0_alias:
	.zero		0
	.zero		64


//--------------------- .nv.global                --------------------------
	.section	.nv.global,"aw",@nobits
.nv.global:
	.type		_ZN34_INTERNAL_5a372e85_4_k_cu_dbd8d9364cuda3std3__48in_placeE,@object
	.size		_ZN34_INTERNAL_5a372e85_4_k_cu_dbd8d9364cuda3std3__48in_placeE,(_ZN34_INTERNAL_5a372e85_4_k_cu_dbd8d9364cuda3std6ranges3__45__cpo8distanceE - _ZN34_INTERNAL_5a372e85_4_k_cu_dbd8d9364cuda3std3__48in_placeE)
_ZN34_INTERNAL_5a372e85_4_k_cu_dbd8d9364cuda3std3__48in_placeE:
	.zero		1
	.type		_ZN34_INTERNAL_5a372e85_4_k_cu_dbd8d9364cuda3std6ranges3__45__cpo8distanceE,@object
	.size		_ZN34_INTERNAL_5a372e85_4_k_cu_dbd8d9364cuda3std6ranges3__45__cpo8distanceE,(_ZN34_INTERNAL_5a372e85_4_k_cu_dbd8d9364cuda3std3__45__cpo6cbeginE - _ZN34_INTERNAL_5a372e85_4_k_cu_dbd8d9364cuda3std6ranges3__45__cpo8distanceE)
_ZN34_INTERNAL_5a372e85_4_k_cu_dbd8d9364cuda3std6ranges3__45__cpo8distanceE:
	.zero		1
	.type		_ZN34_INTERNAL_5a372e85_4_k_cu_dbd8d9364cuda3std3__45__cpo6cbeginE,@object
	.size		_ZN34_INTERNAL_5a372e85_4_k_cu_dbd8d9364cuda3std3__45__cpo6cbeginE,(_ZN34_INTERNAL_5a372e85_4_k_cu_dbd8d9364cuda3std6ranges3__45__cpo7advanceE - _ZN34_INTERNAL_5a372e85_4_k_cu_dbd8d9364cuda3std3__45__cpo6cbeginE)
_ZN34_INTERNAL_5a372e85_4_k_cu_dbd8d9364cuda3std3__45__cpo6cbeginE:
	.zero		1
	.type		_ZN34_INTERNAL_5a372e85_4_k_cu_dbd8d9364cuda3std6ranges3__45__cpo7advanceE,@object
	.size		_ZN34_INTERNAL_5a372e85_4_k_cu_dbd8d9364cuda3std6ranges3__45__cpo7advanceE,(_ZN34_INTERNAL_5a372e85_4_k_cu_dbd8d9364cuda3std3__45__cpo7crbeginE - _ZN34_INTERNAL_5a372e85_4_k_cu_dbd8d9364cuda3std6ranges3__45__cpo7advanceE)
_ZN34_INTERNAL_5a372e85_4_k_cu_dbd8d9364cuda3std6ranges3__45__cpo7advanceE:
	.zero		1
	.type		_ZN34_INTERNAL_5a372e85_4_k_cu_dbd8d9364cuda3std3__45__cpo7crbeginE,@object
	.size		_ZN34_INTERNAL_5a372e85_4_k_cu_dbd8d9364cuda3std3__45__cpo7crbeginE,(_ZN34_INTERNAL_5a372e85_4_k_cu_dbd8d9364cuda3std6ranges3__45__cpo4dataE - _ZN34_INTERNAL_5a372e85_4_k_cu_dbd8d9364cuda3std3__45__cpo7crbeginE)
_ZN34_INTERNAL_5a372e85_4_k_cu_dbd8d9364cuda3std3__45__cpo7crbeginE:
	.zero		1
	.type		_ZN34_INTERNAL_5a372e85_4_k_cu_dbd8d9364cuda3std6ranges3__45__cpo4dataE,@object
	.size		_ZN34_INTERNAL_5a372e85_4_k_cu_dbd8d9364cuda3std6ranges3__45__cpo4dataE,(_ZN34_INTERNAL_5a372e85_4_k_cu_dbd8d9364cuda3std6ranges3__45__cpo5beginE - _ZN34_INTERNAL_5a372e85_4_k_cu_dbd8d9364cuda3std6ranges3__45__cpo4dataE)
_ZN34_INTERNAL_5a372e85_4_k_cu_dbd8d9364cuda3std6ranges3__45__cpo4dataE:
	.zero		1
	.type		_ZN34_INTERNAL_5a372e85_4_k_cu_dbd8d9364cuda3std6ranges3__45__cpo5beginE,@object
	.size		_ZN34_INTERNAL_5a372e85_4_k_cu_dbd8d9364cuda3std6ranges3__45__cpo5beginE,(_ZN34_INTERNAL_5a372e85_4_k_cu_dbd8d9364cuda3std3__436_GLOBAL__N__5a372e85_4_k_cu_dbd8d9366ignoreE - _ZN34_INTERNAL_5a372e85_4_k_cu_dbd8d9364cuda3std6ranges3__45__cpo5beginE)
_ZN34_INTERNAL_5a372e85_4_k_cu_dbd8d9364cuda3std6ranges3__45__cpo5beginE:
	.zero		1
	.type		_ZN34_INTERNAL_5a372e85_4_k_cu_dbd8d9364cuda3std3__436_GLOBAL__N__5a372e85_4_k_cu_dbd8d9366ignoreE,@object
	.size		_ZN34_INTERNAL_5a372e85_4_k_cu_dbd8d9364cuda3std3__436_GLOBAL__N__5a372e85_4_k_cu_dbd8d9366ignoreE,(_ZN34_INTERNAL_5a372e85_4_k_cu_dbd8d9364cuda3std6ranges3__45__cpo4sizeE - _ZN34_INTERNAL_5a372e85_4_k_cu_dbd8d9364cuda3std3__436_GLOBAL__N__5a372e85_4_k_cu_dbd8d9366ignoreE)
_ZN34_INTERNAL_5a372e85_4_k_cu_dbd8d9364cuda3std3__436_GLOBAL__N__5a372e85_4_k_cu_dbd8d9366ignoreE:
	.zero		1
	.type		_ZN34_INTERNAL_5a372e85_4_k_cu_dbd8d9364cuda3std6ranges3__45__cpo4sizeE,@object
	.size		_ZN34_INTERNAL_5a372e85_4_k_cu_dbd8d9364cuda3std6ranges3__45__cpo4sizeE,(_ZN34_INTERNAL_5a372e85_4_k_cu_dbd8d9364cuda3std3__45__cpo5beginE - _ZN34_INTERNAL_5a372e85_4_k_cu_dbd8d9364cuda3std6ranges3__45__cpo4sizeE)
_ZN34_INTERNAL_5a372e85_4_k_cu_dbd8d9364cuda3std6ranges3__45__cpo4sizeE:
	.zero		1
	.type		_ZN34_INTERNAL_5a372e85_4_k_cu_dbd8d9364cuda3std3__45__cpo5beginE,@object
	.size		_ZN34_INTERNAL_5a372e85_4_k_cu_dbd8d9364cuda3std3__45__cpo5beginE,(_ZN34_INTERNAL_5a372e85_4_k_cu_dbd8d9364cuda3std6ranges3__45__cpo6cbeginE - _ZN34_INTERNAL_5a372e85_4_k_cu_dbd8d9364cuda3std3__45__cpo5beginE)
_ZN34_INTERNAL_5a372e85_4_k_cu_dbd8d9364cuda3std3__45__cpo5beginE:
	.zero		1
	.type		_ZN34_INTERNAL_5a372e85_4_k_cu_dbd8d9364cuda3std6ranges3__45__cpo6cbeginE,@object
	.size		_ZN34_INTERNAL_5a372e85_4_k_cu_dbd8d9364cuda3std6ranges3__45__cpo6cbeginE,(_ZN34_INTERNAL_5a372e85_4_k_cu_dbd8d9364cuda3std3__45__cpo6rbeginE - _ZN34_INTERNAL_5a372e85_4_k_cu_dbd8d9364cuda3std6ranges3__45__cpo6cbeginE)
_ZN34_INTERNAL_5a372e85_4_k_cu_dbd8d9364cuda3std6ranges3__45__cpo6cbeginE:
	.zero		1
	.type		_ZN34_INTERNAL_5a372e85_4_k_cu_dbd8d9364cuda3std3__45__cpo6rbeginE,@object
	.size		_ZN34_INTERNAL_5a372e85_4_k_cu_dbd8d9364cuda3std3__45__cpo6rbeginE,(_ZN34_INTERNAL_5a372e85_4_k_cu_dbd8d9364cuda3std6ranges3__45__cpo4nextE - _ZN34_INTERNAL_5a372e85_4_k_cu_dbd8d9364cuda3std3__45__cpo6rbeginE)
_ZN34_INTERNAL_5a372e85_4_k_cu_dbd8d9364cuda3std3__45__cpo6rbeginE:
	.zero		1
	.type		_ZN34_INTERNAL_5a372e85_4_k_cu_dbd8d9364cuda3std6ranges3__45__cpo4nextE,@object
	.size		_ZN34_INTERNAL_5a372e85_4_k_cu_dbd8d9364cuda3std6ranges3__45__cpo4nextE,(_ZN34_INTERNAL_5a372e85_4_k_cu_dbd8d9364cuda3std6ranges3__45__cpo4swapE - _ZN34_INTERNAL_5a372e85_4_k_cu_dbd8d9364cuda3std6ranges3__45__cpo4nextE)
_ZN34_INTERNAL_5a372e85_4_k_cu_dbd8d9364cuda3std6ranges3__45__cpo4nextE:
	.zero		1
	.type		_ZN34_INTERNAL_5a372e85_4_k_cu_dbd8d9364cuda3std6ranges3__45__cpo4swapE,@object
	.size		_ZN34_INTERNAL_5a372e85_4_k_cu_dbd8d9364cuda3std6ranges3__45__cpo4swapE,(_ZN34_INTERNAL_5a372e85_4_k_cu_dbd8d9364cuda3std3__420unreachable_sentinelE - _ZN34_INTERNAL_5a372e85_4_k_cu_dbd8d9364cuda3std6ranges3__45__cpo4swapE)
_ZN34_INTERNAL_5a372e85_4_k_cu_dbd8d9364cuda3std6ranges3__45__cpo4swapE:
	.zero		1
	.type		_ZN34_INTERNAL_5a372e85_4_k_cu_dbd8d9364cuda3std3__420unreachable_sentinelE,@object
	.size		_ZN34_INTERNAL_5a372e85_4_k_cu_dbd8d9364cuda3std3__420unreachable_sentinelE,(_ZN34_INTERNAL_5a372e85_4_k_cu_dbd8d9366thrust24THRUST_300001_SM_1000_NS6system6detail10sequential3seqE - _ZN34_INTERNAL_5a372e85_4_k_cu_dbd8d9364cuda3std3__420unreachable_sentinelE)
_ZN34_INTERNAL_5a372e85_4_k_cu_dbd8d9364cuda3std3__420unreachable_sentinelE:
	.zero		1
	.type		_ZN34_INTERNAL_5a372e85_4_k_cu_dbd8d9366thrust24THRUST_300001_SM_1000_NS6system6detail10sequential3seqE,@object
	.size		_ZN34_INTERNAL_5a372e85_4_k_cu_dbd8d9366thrust24THRUST_300001_SM_1000_NS6system6detail10sequential3seqE,(_ZN34_INTERNAL_5a372e85_4_k_cu_dbd8d9364cuda3std3__45__cpo4cendE - _ZN34_INTERNAL_5a372e85_4_k_cu_dbd8d9366thrust24THRUST_300001_SM_1000_NS6system6detail10sequential3seqE)
_ZN34_INTERNAL_5a372e85_4_k_cu_dbd8d9366thrust24THRUST_300001_SM_1000_NS6system6detail10sequential3seqE:
	.zero		1
	.type		_ZN34_INTERNAL_5a372e85_4_k_cu_dbd8d9364cuda3std3__45__cpo4cendE,@object
	.size		_ZN34_INTERNAL_5a372e85_4_k_cu_dbd8d9364cuda3std3__45__cpo4cendE,(_ZN34_INTERNAL_5a372e85_4_k_cu_dbd8d9364cuda3std6ranges3__45__cpo9iter_swapE - _ZN34_INTERNAL_5a372e85_4_k_cu_dbd8d9364cuda3std3__45__cpo4cendE)
_ZN34_INTERNAL_5a372e85_4_k_cu_dbd8d9364cuda3std3__45__cpo4cendE:
	.zero		1
	.type		_ZN34_INTERNAL_5a372e85_4_k_cu_dbd8d9364cuda3std6ranges3__45__cpo9iter_swapE,@object
	.size		_ZN34_INTERNAL_5a372e85_4_k_cu_dbd8d9364cuda3std6ranges3__45__cpo9iter_swapE,(_ZN34_INTERNAL_5a372e85_4_k_cu_dbd8d9364cuda3std3__45__cpo5crendE - _ZN34_INTERNAL_5a372e85_4_k_cu_dbd8d9364cuda3std6ranges3__45__cpo9iter_swapE)
_ZN34_INTERNAL_5a372e85_4_k_cu_dbd8d9364cuda3std6ranges3__45__cpo9iter_swapE:
	.zero		1
	.type		_ZN34_INTERNAL_5a372e85_4_k_cu_dbd8d9364cuda3std3__45__cpo5crendE,@object
	.size		_ZN34_INTERNAL_5a372e85_4_k_cu_dbd8d9364cuda3std3__45__cpo5crendE,(_ZN34_INTERNAL_5a372e85_4_k_cu_dbd8d9364cuda3std6ranges3__45__cpo5cdataE - _ZN34_INTERNAL_5a372e85_4_k_cu_dbd8d9364cuda3std3__45__cpo5crendE)
_ZN34_INTERNAL_5a372e85_4_k_cu_dbd8d9364cuda3std3__45__cpo5crendE:
	.zero		1
	.type		_ZN34_INTERNAL_5a372e85_4_k_cu_dbd8d9364cuda3std6ranges3__45__cpo5cdataE,@object
	.size		_ZN34_INTERNAL_5a372e85_4_k_cu_dbd8d9364cuda3std6ranges3__45__cpo5cdataE,(_ZN34_INTERNAL_5a372e85_4_k_cu_dbd8d9364cuda3std6ranges3__45__cpo3endE - _ZN34_INTERNAL_5a372e85_4_k_cu_dbd8d9364cuda3std6ranges3__45__cpo5cdataE)
_ZN34_INTERNAL_5a372e85_4_k_cu_dbd8d9364cuda3std6ranges3__45__cpo5cdataE:
	.zero		1
	.type		_ZN34_INTERNAL_5a372e85_4_k_cu_dbd8d9364cuda3std6ranges3__45__cpo3endE,@object
	.size		_ZN34_INTERNAL_5a372e85_4_k_cu_dbd8d9364cuda3std6ranges3__45__cpo3endE,(_ZN34_INTERNAL_5a372e85_4_k_cu_dbd8d9364cuda3std3__419piecewise_constructE - _ZN34_INTERNAL_5a372e85_4_k_cu_dbd8d9364cuda3std6ranges3__45__cpo3endE)
_ZN34_INTERNAL_5a372e85_4_k_cu_dbd8d9364cuda3std6ranges3__45__cpo3endE:
	.zero		1
	.type		_ZN34_INTERNAL_5a372e85_4_k_cu_dbd8d9364cuda3std3__419piecewise_constructE,@object
	.size		_ZN34_INTERNAL_5a372e85_4_k_cu_dbd8d9364cuda3std3__419piecewise_constructE,(_ZN34_INTERNAL_5a372e85_4_k_cu_dbd8d9364cuda3std6ranges3__45__cpo5ssizeE - _ZN34_INTERNAL_5a372e85_4_k_cu_dbd8d9364cuda3std3__419piecewise_constructE)
_ZN34_INTERNAL_5a372e85_4_k_cu_dbd8d9364cuda3std3__419piecewise_constructE:
	.zero		1
	.type		_ZN34_INTERNAL_5a372e85_4_k_cu_dbd8d9364cuda3std6ranges3__45__cpo5ssizeE,@object
	.size		_ZN34_INTERNAL_5a372e85_4_k_cu_dbd8d9364cuda3std6ranges3__45__cpo5ssizeE,(_ZN34_INTERNAL_5a372e85_4_k_cu_dbd8d9364cuda3std3__45__cpo3endE - _ZN34_INTERNAL_5a372e85_4_k_cu_dbd8d9364cuda3std6ranges3__45__cpo5ssizeE)
_ZN34_INTERNAL_5a372e85_4_k_cu_dbd8d9364cuda3std6ranges3__45__cpo5ssizeE:
	.zero		1
	.type		_ZN34_INTERNAL_5a372e85_4_k_cu_dbd8d9364cuda3std3__45__cpo3endE,@object
	.size		_ZN34_INTERNAL_5a372e85_4_k_cu_dbd8d9364cuda3std3__45__cpo3endE,(_ZN34_INTERNAL_5a372e85_4_k_cu_dbd8d9364cuda3std6ranges3__45__cpo4cendE - _ZN34_INTERNAL_5a372e85_4_k_cu_dbd8d9364cuda3std3__45__cpo3endE)
_ZN34_INTERNAL_5a372e85_4_k_cu_dbd8d9364cuda3std3__45__cpo3endE:
	.zero		1
	.type		_ZN34_INTERNAL_5a372e85_4_k_cu_dbd8d9364cuda3std6ranges3__45__cpo4cendE,@object
	.size		_ZN34_INTERNAL_5a372e85_4_k_cu_dbd8d9364cuda3std6ranges3__45__cpo4cendE,(_ZN34_INTERNAL_5a372e85_4_k_cu_dbd8d9364cuda3std3__45__cpo4rendE - _ZN34_INTERNAL_5a372e85_4_k_cu_dbd8d9364cuda3std6ranges3__45__cpo4cendE)
_ZN34_INTERNAL_5a372e85_4_k_cu_dbd8d9364cuda3std6ranges3__45__cpo4cendE:
	.zero		1
	.type		_ZN34_INTERNAL_5a372e85_4_k_cu_dbd8d9364cuda3std3__45__cpo4rendE,@object
	.size		_ZN34_INTERNAL_5a372e85_4_k_cu_dbd8d9364cuda3std3__45__cpo4rendE,(_ZN34_INTERNAL_5a372e85_4_k_cu_dbd8d9364cuda3std6ranges3__45__cpo4prevE - _ZN34_INTERNAL_5a372e85_4_k_cu_dbd8d9364cuda3std3__45__cpo4rendE)
_ZN34_INTERNAL_5a372e85_4_k_cu_dbd8d9364cuda3std3__45__cpo4rendE:
	.zero		1
	.type		_ZN34_INTERNAL_5a372e85_4_k_cu_dbd8d9364cuda3std6ranges3__45__cpo4prevE,@object
	.size		_ZN34_INTERNAL_5a372e85_4_k_cu_dbd8d9364cuda3std6ranges3__45__cpo4prevE,(_ZN34_INTERNAL_5a372e85_4_k_cu_dbd8d9364cuda3std6ranges3__45__cpo9iter_moveE - _ZN34_INTERNAL_5a372e85_4_k_cu_dbd8d9364cuda3std6ranges3__45__cpo4prevE)
_ZN34_INTERNAL_5a372e85_4_k_cu_dbd8d9364cuda3std6ranges3__45__cpo4prevE:
	.zero		1
	.type		_ZN34_INTERNAL_5a372e85_4_k_cu_dbd8d9364cuda3std6ranges3__45__cpo9iter_moveE,@object
	.size		_ZN34_INTERNAL_5a372e85_4_k_cu_dbd8d9364cuda3std6ranges3__45__cpo9iter_moveE,(.L_13 - _ZN34_INTERNAL_5a372e85_4_k_cu_dbd8d9364cuda3std6ranges3__45__cpo9iter_moveE)
_ZN34_INTERNAL_5a372e85_4_k_cu_dbd8d9364cuda3std6ranges3__45__cpo9iter_moveE:
	.zero		1
.L_13:


//--------------------- .nv.constant0._Z15coeffSumKernel2PN6thrust24THRUST_300001_SM_1000_NS7complexIfEEPKS2_ii --------------------------
	.section	.nv.constant0._Z15coeffSumKernel2PN6thrust24THRUST_300001_SM_1000_NS7complexIfEEPKS2_ii,"a",@progbits
	.sectionflags	@""
	.align	4
.nv.constant0._Z15coeffSumKernel2PN6thrust24THRUST_300001_SM_1000_NS7complexIfEEPKS2_ii:
	.zero		920


//--------------------- SYMBOLS --------------------------

	.type		.nv.reservedSmem.offset0,@object
	.size		.nv.reservedSmem.offset0,0x4
